//
// Generated by NVIDIA NVVM Compiler
//
// Compiler Build ID: CL-36424714
// Cuda compilation tools, release 13.0, V13.0.88
// Based on NVVM 20.0.0
//

.version 9.0
.target sm_100
.address_size 64

	// .globl	build_adjacency
.extern .shared .align 16 .b8 color_bits[];
.extern .shared .align 16 .b8 sdata[];

.visible .entry build_adjacency(
	.param .u64 .ptr .align 1 build_adjacency_param_0,
	.param .f32 build_adjacency_param_1,
	.param .u64 .ptr .align 1 build_adjacency_param_2,
	.param .u32 build_adjacency_param_3
)
{
	.reg .pred 	%p<4>;
	.reg .b32 	%r<15>;
	.reg .b32 	%f<3>;
	.reg .b64 	%rd<9>;

	ld.param.u64 	%rd1, [build_adjacency_param_0];
	ld.param.f32 	%f1, [build_adjacency_param_1];
	ld.param.u64 	%rd2, [build_adjacency_param_2];
	ld.param.u32 	%r2, [build_adjacency_param_3];
	mov.u32 	%r3, %ctaid.x;
	mov.u32 	%r4, %ntid.x;
	mov.u32 	%r5, %tid.x;
	mad.lo.s32 	%r1, %r3, %r4, %r5;
	mul.lo.s32 	%r6, %r2, %r2;
	setp.ge.u32 	%p1, %r1, %r6;
	@%p1 bra 	$L__BB0_4;
	div.u32 	%r7, %r1, %r2;
	mul.lo.s32 	%r8, %r7, %r2;
	sub.s32 	%r9, %r1, %r8;
	setp.eq.s32 	%p2, %r7, %r9;
	@%p2 bra 	$L__BB0_4;
	cvta.to.global.u64 	%rd3, %rd1;
	mul.wide.u32 	%rd4, %r1, 4;
	add.s64 	%rd5, %rd3, %rd4;
	ld.global.f32 	%f2, [%rd5];
	setp.ltu.f32 	%p3, %f2, %f1;
	@%p3 bra 	$L__BB0_4;
	shr.u32 	%r10, %r1, 5;
	and.b32  	%r11, %r1, 31;
	cvta.to.global.u64 	%rd6, %rd2;
	mul.wide.u32 	%rd7, %r10, 4;
	add.s64 	%rd8, %rd6, %rd7;
	mov.b32 	%r12, 1;
	shl.b32 	%r13, %r12, %r11;
	atom.global.or.b32 	%r14, [%rd8], %r13;
$L__BB0_4:
	ret;

}
	// .globl	count_conflicts
.visible .entry count_conflicts(
	.param .u64 .ptr .align 1 count_conflicts_param_0,
	.param .u64 .ptr .align 1 count_conflicts_param_1,
	.param .u64 .ptr .align 1 count_conflicts_param_2,
	.param .u32 count_conflicts_param_3
)
{
	.reg .pred 	%p<6>;
	.reg .b32 	%r<18>;
	.reg .b64 	%rd<13>;

	ld.param.u64 	%rd1, [count_conflicts_param_0];
	ld.param.u64 	%rd2, [count_conflicts_param_1];
	ld.param.u64 	%rd3, [count_conflicts_param_2];
	ld.param.u32 	%r4, [count_conflicts_param_3];
	mov.u32 	%r5, %ctaid.x;
	mov.u32 	%r6, %ntid.x;
	mov.u32 	%r7, %tid.x;
	mad.lo.s32 	%r1, %r5, %r6, %r7;
	mul.lo.s32 	%r8, %r4, %r4;
	setp.ge.u32 	%p1, %r1, %r8;
	@%p1 bra 	$L__BB1_5;
	div.u32 	%r2, %r1, %r4;
	mul.lo.s32 	%r9, %r2, %r4;
	sub.s32 	%r3, %r1, %r9;
	setp.ge.u32 	%p2, %r2, %r3;
	@%p2 bra 	$L__BB1_5;
	shr.u32 	%r10, %r1, 3;
	and.b32  	%r11, %r1, 7;
	cvt.u64.u32 	%rd4, %r10;
	cvta.to.global.u64 	%rd5, %rd1;
	add.s64 	%rd6, %rd5, %rd4;
	ld.global.u8 	%r12, [%rd6];
	shr.u32 	%r13, %r12, %r11;
	and.b32  	%r14, %r13, 1;
	setp.eq.b32 	%p3, %r14, 1;
	not.pred 	%p4, %p3;
	@%p4 bra 	$L__BB1_5;
	cvta.to.global.u64 	%rd7, %rd2;
	mul.wide.u32 	%rd8, %r2, 4;
	add.s64 	%rd9, %rd7, %rd8;
	ld.global.u32 	%r15, [%rd9];
	mul.wide.u32 	%rd10, %r3, 4;
	add.s64 	%rd11, %rd7, %rd10;
	ld.global.u32 	%r16, [%rd11];
	setp.ne.s32 	%p5, %r15, %r16;
	@%p5 bra 	$L__BB1_5;
	cvta.to.global.u64 	%rd12, %rd3;
	atom.global.add.u32 	%r17, [%rd12], 1;
$L__BB1_5:
	ret;

}
	// .globl	compute_saturation
.visible .entry compute_saturation(
	.param .u64 .ptr .align 1 compute_saturation_param_0,
	.param .u64 .ptr .align 1 compute_saturation_param_1,
	.param .u64 .ptr .align 1 compute_saturation_param_2,
	.param .u32 compute_saturation_param_3,
	.param .u32 compute_saturation_param_4
)
{
	.reg .pred 	%p<45>;
	.reg .b32 	%r<315>;
	.reg .b64 	%rd<28>;

	ld.param.u64 	%rd10, [compute_saturation_param_0];
	ld.param.u64 	%rd11, [compute_saturation_param_1];
	ld.param.u64 	%rd9, [compute_saturation_param_2];
	ld.param.u32 	%r87, [compute_saturation_param_3];
	ld.param.u32 	%r88, [compute_saturation_param_4];
	cvta.to.global.u64 	%rd1, %rd11;
	cvta.to.global.u64 	%rd2, %rd10;
	mov.u32 	%r89, %ctaid.x;
	mov.u32 	%r90, %ntid.x;
	mul.lo.s32 	%r1, %r89, %r90;
	mov.u32 	%r2, %tid.x;
	add.s32 	%r3, %r1, %r2;
	setp.ge.u32 	%p1, %r3, %r87;
	@%p1 bra 	$L__BB2_55;
	setp.ne.s32 	%p2, %r2, 0;
	@%p2 bra 	$L__BB2_15;
	add.s32 	%r4, %r88, 31;
	shr.u32 	%r5, %r4, 5;
	setp.lt.u32 	%p3, %r4, 32;
	@%p3 bra 	$L__BB2_15;
	add.s32 	%r92, %r5, -1;
	and.b32  	%r6, %r5, 15;
	setp.lt.u32 	%p4, %r92, 15;
	mov.b32 	%r288, 0;
	@%p4 bra 	$L__BB2_6;
	and.b32  	%r288, %r5, 134217712;
	mov.u32 	%r94, color_bits;
	add.s32 	%r285, %r94, 32;
	and.b32  	%r96, %r5, 134217712;
	neg.s32 	%r286, %r96;
$L__BB2_5:
	.pragma "nounroll";
	mov.b32 	%r97, 0;
	st.shared.v4.u32 	[%r285+-32], {%r97, %r97, %r97, %r97};
	st.shared.v4.u32 	[%r285+-16], {%r97, %r97, %r97, %r97};
	st.shared.v4.u32 	[%r285], {%r97, %r97, %r97, %r97};
	st.shared.v4.u32 	[%r285+16], {%r97, %r97, %r97, %r97};
	add.s32 	%r286, %r286, 16;
	add.s32 	%r285, %r285, 64;
	setp.ne.s32 	%p5, %r286, 0;
	@%p5 bra 	$L__BB2_5;
$L__BB2_6:
	setp.eq.s32 	%p6, %r6, 0;
	@%p6 bra 	$L__BB2_15;
	and.b32  	%r14, %r5, 7;
	setp.lt.u32 	%p7, %r6, 8;
	@%p7 bra 	$L__BB2_9;
	shl.b32 	%r98, %r288, 2;
	mov.u32 	%r99, color_bits;
	add.s32 	%r100, %r99, %r98;
	mov.b32 	%r101, 0;
	st.shared.u32 	[%r100], %r101;
	st.shared.u32 	[%r100+4], %r101;
	st.shared.u32 	[%r100+8], %r101;
	st.shared.u32 	[%r100+12], %r101;
	st.shared.u32 	[%r100+16], %r101;
	st.shared.u32 	[%r100+20], %r101;
	st.shared.u32 	[%r100+24], %r101;
	st.shared.u32 	[%r100+28], %r101;
	add.s32 	%r288, %r288, 8;
$L__BB2_9:
	setp.eq.s32 	%p8, %r14, 0;
	@%p8 bra 	$L__BB2_15;
	and.b32  	%r17, %r5, 3;
	setp.lt.u32 	%p9, %r14, 4;
	@%p9 bra 	$L__BB2_12;
	shl.b32 	%r102, %r288, 2;
	mov.u32 	%r103, color_bits;
	add.s32 	%r104, %r103, %r102;
	mov.b32 	%r105, 0;
	st.shared.u32 	[%r104], %r105;
	st.shared.u32 	[%r104+4], %r105;
	st.shared.u32 	[%r104+8], %r105;
	st.shared.u32 	[%r104+12], %r105;
	add.s32 	%r288, %r288, 4;
$L__BB2_12:
	setp.eq.s32 	%p10, %r17, 0;
	@%p10 bra 	$L__BB2_15;
	shl.b32 	%r106, %r288, 2;
	mov.u32 	%r107, color_bits;
	add.s32 	%r291, %r107, %r106;
	neg.s32 	%r290, %r17;
$L__BB2_14:
	.pragma "nounroll";
	mov.b32 	%r108, 0;
	st.shared.u32 	[%r291], %r108;
	add.s32 	%r291, %r291, 4;
	add.s32 	%r290, %r290, 1;
	setp.ne.s32 	%p11, %r290, 0;
	@%p11 bra 	$L__BB2_14;
$L__BB2_15:
	bar.sync 	0;
	mul.lo.s32 	%r26, %r87, %r3;
	and.b32  	%r27, %r87, 3;
	setp.lt.u32 	%p12, %r87, 4;
	mov.b32 	%r295, 0;
	@%p12 bra 	$L__BB2_34;
	and.b32  	%r295, %r87, -4;
	add.s32 	%r293, %r26, 1;
	neg.s32 	%r292, %r3;
	add.s64 	%rd26, %rd1, 8;
	mov.b32 	%r294, 0;
$L__BB2_17:
	setp.eq.s32 	%p13, %r292, 0;
	@%p13 bra 	$L__BB2_21;
	add.s32 	%r111, %r293, -1;
	shr.u32 	%r112, %r111, 3;
	and.b32  	%r113, %r111, 7;
	cvt.u64.u32 	%rd12, %r112;
	add.s64 	%rd13, %rd2, %rd12;
	ld.global.u8 	%r114, [%rd13];
	shr.u32 	%r115, %r114, %r113;
	and.b32  	%r116, %r115, 1;
	setp.eq.b32 	%p14, %r116, 1;
	not.pred 	%p15, %p14;
	@%p15 bra 	$L__BB2_21;
	ld.global.u32 	%r34, [%rd26+-8];
	setp.eq.s32 	%p16, %r34, -1;
	@%p16 bra 	$L__BB2_21;
	and.b32  	%r117, %r34, 31;
	shr.u32 	%r118, %r34, 3;
	and.b32  	%r119, %r118, 536870908;
	mov.u32 	%r120, color_bits;
	add.s32 	%r121, %r120, %r119;
	mov.b32 	%r122, 1;
	shl.b32 	%r123, %r122, %r117;
	atom.shared.or.b32 	%r124, [%r121], %r123;
$L__BB2_21:
	add.s32 	%r125, %r294, 1;
	setp.eq.s32 	%p17, %r125, %r3;
	@%p17 bra 	$L__BB2_25;
	shr.u32 	%r126, %r293, 3;
	and.b32  	%r127, %r293, 7;
	cvt.u64.u32 	%rd14, %r126;
	add.s64 	%rd15, %rd2, %rd14;
	ld.global.u8 	%r128, [%rd15];
	shr.u32 	%r129, %r128, %r127;
	and.b32  	%r130, %r129, 1;
	setp.eq.b32 	%p18, %r130, 1;
	not.pred 	%p19, %p18;
	@%p19 bra 	$L__BB2_25;
	ld.global.u32 	%r35, [%rd26+-4];
	setp.eq.s32 	%p20, %r35, -1;
	@%p20 bra 	$L__BB2_25;
	and.b32  	%r131, %r35, 31;
	shr.u32 	%r132, %r35, 3;
	and.b32  	%r133, %r132, 536870908;
	mov.u32 	%r134, color_bits;
	add.s32 	%r135, %r134, %r133;
	mov.b32 	%r136, 1;
	shl.b32 	%r137, %r136, %r131;
	atom.shared.or.b32 	%r138, [%r135], %r137;
$L__BB2_25:
	add.s32 	%r139, %r294, 2;
	setp.eq.s32 	%p21, %r139, %r3;
	@%p21 bra 	$L__BB2_29;
	add.s32 	%r140, %r293, 1;
	shr.u32 	%r141, %r140, 3;
	and.b32  	%r142, %r140, 7;
	cvt.u64.u32 	%rd16, %r141;
	add.s64 	%rd17, %rd2, %rd16;
	ld.global.u8 	%r143, [%rd17];
	shr.u32 	%r144, %r143, %r142;
	and.b32  	%r145, %r144, 1;
	setp.eq.b32 	%p22, %r145, 1;
	not.pred 	%p23, %p22;
	@%p23 bra 	$L__BB2_29;
	ld.global.u32 	%r36, [%rd26];
	setp.eq.s32 	%p24, %r36, -1;
	@%p24 bra 	$L__BB2_29;
	and.b32  	%r146, %r36, 31;
	shr.u32 	%r147, %r36, 3;
	and.b32  	%r148, %r147, 536870908;
	mov.u32 	%r149, color_bits;
	add.s32 	%r150, %r149, %r148;
	mov.b32 	%r151, 1;
	shl.b32 	%r152, %r151, %r146;
	atom.shared.or.b32 	%r153, [%r150], %r152;
$L__BB2_29:
	add.s32 	%r154, %r294, 3;
	setp.eq.s32 	%p25, %r154, %r3;
	@%p25 bra 	$L__BB2_33;
	add.s32 	%r155, %r293, 2;
	shr.u32 	%r156, %r155, 3;
	and.b32  	%r157, %r155, 7;
	cvt.u64.u32 	%rd18, %r156;
	add.s64 	%rd19, %rd2, %rd18;
	ld.global.u8 	%r158, [%rd19];
	shr.u32 	%r159, %r158, %r157;
	and.b32  	%r160, %r159, 1;
	setp.eq.b32 	%p26, %r160, 1;
	not.pred 	%p27, %p26;
	@%p27 bra 	$L__BB2_33;
	ld.global.u32 	%r37, [%rd26+4];
	setp.eq.s32 	%p28, %r37, -1;
	@%p28 bra 	$L__BB2_33;
	and.b32  	%r161, %r37, 31;
	shr.u32 	%r162, %r37, 3;
	and.b32  	%r163, %r162, 536870908;
	mov.u32 	%r164, color_bits;
	add.s32 	%r165, %r164, %r163;
	mov.b32 	%r166, 1;
	shl.b32 	%r167, %r166, %r161;
	atom.shared.or.b32 	%r168, [%r165], %r167;
$L__BB2_33:
	add.s32 	%r294, %r294, 4;
	add.s32 	%r293, %r293, 4;
	add.s32 	%r292, %r292, 4;
	add.s64 	%rd26, %rd26, 16;
	setp.ne.s32 	%p29, %r294, %r295;
	@%p29 bra 	$L__BB2_17;
$L__BB2_34:
	setp.eq.s32 	%p30, %r27, 0;
	@%p30 bra 	$L__BB2_41;
	mul.wide.u32 	%rd20, %r295, 4;
	add.s64 	%rd27, %rd1, %rd20;
	add.s32 	%r298, %r295, %r26;
	sub.s32 	%r169, %r295, %r1;
	sub.s32 	%r297, %r169, %r2;
	neg.s32 	%r296, %r27;
$L__BB2_36:
	.pragma "nounroll";
	setp.eq.s32 	%p31, %r297, 0;
	@%p31 bra 	$L__BB2_40;
	shr.u32 	%r170, %r298, 3;
	and.b32  	%r171, %r298, 7;
	cvt.u64.u32 	%rd21, %r170;
	add.s64 	%rd22, %rd2, %rd21;
	ld.global.u8 	%r172, [%rd22];
	shr.u32 	%r173, %r172, %r171;
	and.b32  	%r174, %r173, 1;
	setp.eq.b32 	%p32, %r174, 1;
	not.pred 	%p33, %p32;
	@%p33 bra 	$L__BB2_40;
	ld.global.u32 	%r48, [%rd27];
	setp.eq.s32 	%p34, %r48, -1;
	@%p34 bra 	$L__BB2_40;
	and.b32  	%r175, %r48, 31;
	shr.u32 	%r176, %r48, 3;
	and.b32  	%r177, %r176, 536870908;
	mov.u32 	%r178, color_bits;
	add.s32 	%r179, %r178, %r177;
	mov.b32 	%r180, 1;
	shl.b32 	%r181, %r180, %r175;
	atom.shared.or.b32 	%r182, [%r179], %r181;
$L__BB2_40:
	add.s64 	%rd27, %rd27, 4;
	add.s32 	%r298, %r298, 1;
	add.s32 	%r297, %r297, 1;
	add.s32 	%r296, %r296, 1;
	setp.ne.s32 	%p35, %r296, 0;
	@%p35 bra 	$L__BB2_36;
$L__BB2_41:
	bar.sync 	0;
	add.s32 	%r52, %r88, 31;
	shr.u32 	%r53, %r52, 5;
	setp.lt.u32 	%p36, %r52, 32;
	mov.b32 	%r314, 0;
	@%p36 bra 	$L__BB2_54;
	add.s32 	%r186, %r53, -1;
	and.b32  	%r54, %r53, 15;
	setp.lt.u32 	%p37, %r186, 15;
	mov.b32 	%r306, 0;
	mov.u32 	%r314, %r306;
	@%p37 bra 	$L__BB2_45;
	and.b32  	%r306, %r53, 134217712;
	mov.u32 	%r189, color_bits;
	add.s32 	%r299, %r189, 32;
	and.b32  	%r191, %r53, 134217712;
	neg.s32 	%r300, %r191;
	mov.b32 	%r314, 0;
$L__BB2_44:
	.pragma "nounroll";
	ld.shared.v4.u32 	{%r192, %r193, %r194, %r195}, [%r299+-32];
	popc.b32 	%r196, %r192;
	add.s32 	%r197, %r196, %r314;
	popc.b32 	%r198, %r193;
	add.s32 	%r199, %r198, %r197;
	popc.b32 	%r200, %r194;
	add.s32 	%r201, %r200, %r199;
	popc.b32 	%r202, %r195;
	add.s32 	%r203, %r202, %r201;
	ld.shared.v4.u32 	{%r204, %r205, %r206, %r207}, [%r299+-16];
	popc.b32 	%r208, %r204;
	add.s32 	%r209, %r208, %r203;
	popc.b32 	%r210, %r205;
	add.s32 	%r211, %r210, %r209;
	popc.b32 	%r212, %r206;
	add.s32 	%r213, %r212, %r211;
	popc.b32 	%r214, %r207;
	add.s32 	%r215, %r214, %r213;
	ld.shared.v4.u32 	{%r216, %r217, %r218, %r219}, [%r299];
	popc.b32 	%r220, %r216;
	add.s32 	%r221, %r220, %r215;
	popc.b32 	%r222, %r217;
	add.s32 	%r223, %r222, %r221;
	popc.b32 	%r224, %r218;
	add.s32 	%r225, %r224, %r223;
	popc.b32 	%r226, %r219;
	add.s32 	%r227, %r226, %r225;
	ld.shared.v4.u32 	{%r228, %r229, %r230, %r231}, [%r299+16];
	popc.b32 	%r232, %r228;
	add.s32 	%r233, %r232, %r227;
	popc.b32 	%r234, %r229;
	add.s32 	%r235, %r234, %r233;
	popc.b32 	%r236, %r230;
	add.s32 	%r237, %r236, %r235;
	popc.b32 	%r238, %r231;
	add.s32 	%r314, %r238, %r237;
	add.s32 	%r300, %r300, 16;
	add.s32 	%r299, %r299, 64;
	setp.ne.s32 	%p38, %r300, 0;
	@%p38 bra 	$L__BB2_44;
$L__BB2_45:
	setp.eq.s32 	%p39, %r54, 0;
	@%p39 bra 	$L__BB2_54;
	and.b32  	%r66, %r53, 7;
	setp.lt.u32 	%p40, %r54, 8;
	@%p40 bra 	$L__BB2_48;
	shl.b32 	%r240, %r306, 2;
	mov.u32 	%r241, color_bits;
	add.s32 	%r242, %r241, %r240;
	ld.shared.u32 	%r243, [%r242];
	popc.b32 	%r244, %r243;
	add.s32 	%r245, %r244, %r314;
	ld.shared.u32 	%r246, [%r242+4];
	popc.b32 	%r247, %r246;
	add.s32 	%r248, %r247, %r245;
	ld.shared.u32 	%r249, [%r242+8];
	popc.b32 	%r250, %r249;
	add.s32 	%r251, %r250, %r248;
	ld.shared.u32 	%r252, [%r242+12];
	popc.b32 	%r253, %r252;
	add.s32 	%r254, %r253, %r251;
	ld.shared.u32 	%r255, [%r242+16];
	popc.b32 	%r256, %r255;
	add.s32 	%r257, %r256, %r254;
	ld.shared.u32 	%r258, [%r242+20];
	popc.b32 	%r259, %r258;
	add.s32 	%r260, %r259, %r257;
	ld.shared.u32 	%r261, [%r242+24];
	popc.b32 	%r262, %r261;
	add.s32 	%r263, %r262, %r260;
	ld.shared.u32 	%r264, [%r242+28];
	popc.b32 	%r265, %r264;
	add.s32 	%r314, %r265, %r263;
	add.s32 	%r306, %r306, 8;
$L__BB2_48:
	setp.eq.s32 	%p41, %r66, 0;
	@%p41 bra 	$L__BB2_54;
	and.b32  	%r72, %r53, 3;
	setp.lt.u32 	%p42, %r66, 4;
	@%p42 bra 	$L__BB2_51;
	shl.b32 	%r267, %r306, 2;
	mov.u32 	%r268, color_bits;
	add.s32 	%r269, %r268, %r267;
	ld.shared.u32 	%r270, [%r269];
	popc.b32 	%r271, %r270;
	add.s32 	%r272, %r271, %r314;
	ld.shared.u32 	%r273, [%r269+4];
	popc.b32 	%r274, %r273;
	add.s32 	%r275, %r274, %r272;
	ld.shared.u32 	%r276, [%r269+8];
	popc.b32 	%r277, %r276;
	add.s32 	%r278, %r277, %r275;
	ld.shared.u32 	%r279, [%r269+12];
	popc.b32 	%r280, %r279;
	add.s32 	%r314, %r280, %r278;
	add.s32 	%r306, %r306, 4;
$L__BB2_51:
	setp.eq.s32 	%p43, %r72, 0;
	@%p43 bra 	$L__BB2_54;
	shl.b32 	%r281, %r306, 2;
	mov.u32 	%r282, color_bits;
	add.s32 	%r312, %r282, %r281;
	neg.s32 	%r311, %r72;
$L__BB2_53:
	.pragma "nounroll";
	ld.shared.u32 	%r283, [%r312];
	popc.b32 	%r284, %r283;
	add.s32 	%r314, %r284, %r314;
	add.s32 	%r312, %r312, 4;
	add.s32 	%r311, %r311, 1;
	setp.ne.s32 	%p44, %r311, 0;
	@%p44 bra 	$L__BB2_53;
$L__BB2_54:
	cvta.to.global.u64 	%rd23, %rd9;
	mul.wide.u32 	%rd24, %r3, 4;
	add.s64 	%rd25, %rd23, %rd24;
	st.global.u32 	[%rd25], %r314;
$L__BB2_55:
	ret;

}
	// .globl	compute_degree
.visible .entry compute_degree(
	.param .u64 .ptr .align 1 compute_degree_param_0,
	.param .u64 .ptr .align 1 compute_degree_param_1,
	.param .u32 compute_degree_param_2
)
{
	.reg .pred 	%p<25>;
	.reg .b32 	%r<199>;
	.reg .b64 	%rd<37>;

	ld.param.u64 	%rd3, [compute_degree_param_0];
	ld.param.u64 	%rd2, [compute_degree_param_1];
	ld.param.u32 	%r68, [compute_degree_param_2];
	cvta.to.global.u64 	%rd1, %rd3;
	mov.u32 	%r69, %ctaid.x;
	mov.u32 	%r70, %ntid.x;
	mov.u32 	%r71, %tid.x;
	mad.lo.s32 	%r1, %r69, %r70, %r71;
	setp.ge.u32 	%p1, %r1, %r68;
	@%p1 bra 	$L__BB3_42;
	mul.lo.s32 	%r2, %r68, %r1;
	and.b32  	%r3, %r68, 7;
	setp.lt.u32 	%p2, %r68, 8;
	mov.b32 	%r191, 0;
	mov.u32 	%r175, %r191;
	@%p2 bra 	$L__BB3_20;
	and.b32  	%r191, %r68, -8;
	and.b32  	%r5, %r2, 7;
	add.s32 	%r75, %r2, 1;
	and.b32  	%r6, %r75, 7;
	add.s32 	%r76, %r2, 2;
	and.b32  	%r7, %r76, 7;
	add.s32 	%r172, %r2, 3;
	and.b32  	%r9, %r172, 7;
	xor.b32  	%r10, %r5, 4;
	add.s32 	%r77, %r2, 5;
	and.b32  	%r11, %r77, 7;
	add.s32 	%r78, %r2, 6;
	and.b32  	%r12, %r78, 7;
	add.s32 	%r79, %r2, -1;
	and.b32  	%r13, %r79, 7;
	neg.s32 	%r171, %r1;
	mov.b32 	%r173, 0;
	mov.u32 	%r175, %r173;
$L__BB3_3:
	.pragma "nounroll";
	setp.eq.s32 	%p3, %r171, 0;
	@%p3 bra 	$L__BB3_5;
	add.s32 	%r80, %r172, -3;
	shr.u32 	%r81, %r80, 3;
	cvt.u64.u32 	%rd4, %r81;
	add.s64 	%rd5, %rd1, %rd4;
	ld.global.u8 	%r82, [%rd5];
	shr.u32 	%r83, %r82, %r5;
	and.b32  	%r84, %r83, 1;
	add.s32 	%r175, %r84, %r175;
$L__BB3_5:
	add.s32 	%r85, %r173, 1;
	setp.eq.s32 	%p4, %r85, %r1;
	@%p4 bra 	$L__BB3_7;
	add.s32 	%r86, %r172, -2;
	shr.u32 	%r87, %r86, 3;
	cvt.u64.u32 	%rd6, %r87;
	add.s64 	%rd7, %rd1, %rd6;
	ld.global.u8 	%r88, [%rd7];
	shr.u32 	%r89, %r88, %r6;
	and.b32  	%r90, %r89, 1;
	add.s32 	%r175, %r90, %r175;
$L__BB3_7:
	add.s32 	%r91, %r173, 2;
	setp.eq.s32 	%p5, %r91, %r1;
	@%p5 bra 	$L__BB3_9;
	add.s32 	%r92, %r172, -1;
	shr.u32 	%r93, %r92, 3;
	cvt.u64.u32 	%rd8, %r93;
	add.s64 	%rd9, %rd1, %rd8;
	ld.global.u8 	%r94, [%rd9];
	shr.u32 	%r95, %r94, %r7;
	and.b32  	%r96, %r95, 1;
	add.s32 	%r175, %r96, %r175;
$L__BB3_9:
	add.s32 	%r97, %r173, 3;
	setp.eq.s32 	%p6, %r97, %r1;
	@%p6 bra 	$L__BB3_11;
	shr.u32 	%r98, %r172, 3;
	cvt.u64.u32 	%rd10, %r98;
	add.s64 	%rd11, %rd1, %rd10;
	ld.global.u8 	%r99, [%rd11];
	shr.u32 	%r100, %r99, %r9;
	and.b32  	%r101, %r100, 1;
	add.s32 	%r175, %r101, %r175;
$L__BB3_11:
	add.s32 	%r102, %r173, 4;
	setp.eq.s32 	%p7, %r102, %r1;
	@%p7 bra 	$L__BB3_13;
	add.s32 	%r103, %r172, 1;
	shr.u32 	%r104, %r103, 3;
	cvt.u64.u32 	%rd12, %r104;
	add.s64 	%rd13, %rd1, %rd12;
	ld.global.u8 	%r105, [%rd13];
	shr.u32 	%r106, %r105, %r10;
	and.b32  	%r107, %r106, 1;
	add.s32 	%r175, %r107, %r175;
$L__BB3_13:
	add.s32 	%r108, %r173, 5;
	setp.eq.s32 	%p8, %r108, %r1;
	@%p8 bra 	$L__BB3_15;
	add.s32 	%r109, %r172, 2;
	shr.u32 	%r110, %r109, 3;
	cvt.u64.u32 	%rd14, %r110;
	add.s64 	%rd15, %rd1, %rd14;
	ld.global.u8 	%r111, [%rd15];
	shr.u32 	%r112, %r111, %r11;
	and.b32  	%r113, %r112, 1;
	add.s32 	%r175, %r113, %r175;
$L__BB3_15:
	add.s32 	%r114, %r173, 6;
	setp.eq.s32 	%p9, %r114, %r1;
	@%p9 bra 	$L__BB3_17;
	add.s32 	%r115, %r172, 3;
	shr.u32 	%r116, %r115, 3;
	cvt.u64.u32 	%rd16, %r116;
	add.s64 	%rd17, %rd1, %rd16;
	ld.global.u8 	%r117, [%rd17];
	shr.u32 	%r118, %r117, %r12;
	and.b32  	%r119, %r118, 1;
	add.s32 	%r175, %r119, %r175;
$L__BB3_17:
	add.s32 	%r120, %r173, 7;
	setp.eq.s32 	%p10, %r120, %r1;
	@%p10 bra 	$L__BB3_19;
	add.s32 	%r121, %r172, 4;
	shr.u32 	%r122, %r121, 3;
	cvt.u64.u32 	%rd18, %r122;
	add.s64 	%rd19, %rd1, %rd18;
	ld.global.u8 	%r123, [%rd19];
	shr.u32 	%r124, %r123, %r13;
	and.b32  	%r125, %r124, 1;
	add.s32 	%r175, %r125, %r175;
$L__BB3_19:
	add.s32 	%r173, %r173, 8;
	add.s32 	%r172, %r172, 8;
	add.s32 	%r171, %r171, 8;
	setp.ne.s32 	%p11, %r173, %r191;
	@%p11 bra 	$L__BB3_3;
$L__BB3_20:
	setp.eq.s32 	%p12, %r3, 0;
	@%p12 bra 	$L__BB3_41;
	and.b32  	%r41, %r68, 3;
	setp.lt.u32 	%p13, %r3, 4;
	@%p13 bra 	$L__BB3_31;
	setp.eq.s32 	%p14, %r191, %r1;
	@%p14 bra 	$L__BB3_24;
	add.s32 	%r127, %r191, %r2;
	shr.u32 	%r128, %r127, 3;
	and.b32  	%r129, %r127, 7;
	cvt.u64.u32 	%rd20, %r128;
	add.s64 	%rd21, %rd1, %rd20;
	ld.global.u8 	%r130, [%rd21];
	shr.u32 	%r131, %r130, %r129;
	and.b32  	%r132, %r131, 1;
	add.s32 	%r175, %r132, %r175;
$L__BB3_24:
	add.s32 	%r44, %r191, 1;
	setp.eq.s32 	%p15, %r44, %r1;
	@%p15 bra 	$L__BB3_26;
	add.s32 	%r133, %r44, %r2;
	shr.u32 	%r134, %r133, 3;
	and.b32  	%r135, %r133, 7;
	cvt.u64.u32 	%rd22, %r134;
	add.s64 	%rd23, %rd1, %rd22;
	ld.global.u8 	%r136, [%rd23];
	shr.u32 	%r137, %r136, %r135;
	and.b32  	%r138, %r137, 1;
	add.s32 	%r175, %r138, %r175;
$L__BB3_26:
	add.s32 	%r47, %r191, 2;
	setp.eq.s32 	%p16, %r47, %r1;
	@%p16 bra 	$L__BB3_28;
	add.s32 	%r139, %r47, %r2;
	shr.u32 	%r140, %r139, 3;
	and.b32  	%r141, %r139, 7;
	cvt.u64.u32 	%rd24, %r140;
	add.s64 	%rd25, %rd1, %rd24;
	ld.global.u8 	%r142, [%rd25];
	shr.u32 	%r143, %r142, %r141;
	and.b32  	%r144, %r143, 1;
	add.s32 	%r175, %r144, %r175;
$L__BB3_28:
	add.s32 	%r50, %r191, 3;
	setp.eq.s32 	%p17, %r50, %r1;
	@%p17 bra 	$L__BB3_30;
	add.s32 	%r145, %r50, %r2;
	shr.u32 	%r146, %r145, 3;
	and.b32  	%r147, %r145, 7;
	cvt.u64.u32 	%rd26, %r146;
	add.s64 	%rd27, %rd1, %rd26;
	ld.global.u8 	%r148, [%rd27];
	shr.u32 	%r149, %r148, %r147;
	and.b32  	%r150, %r149, 1;
	add.s32 	%r175, %r150, %r175;
$L__BB3_30:
	add.s32 	%r191, %r191, 4;
$L__BB3_31:
	setp.eq.s32 	%p18, %r41, 0;
	@%p18 bra 	$L__BB3_41;
	setp.eq.s32 	%p19, %r41, 1;
	@%p19 bra 	$L__BB3_38;
	setp.eq.s32 	%p20, %r191, %r1;
	@%p20 bra 	$L__BB3_35;
	add.s32 	%r152, %r191, %r2;
	shr.u32 	%r153, %r152, 3;
	and.b32  	%r154, %r152, 7;
	cvt.u64.u32 	%rd28, %r153;
	add.s64 	%rd29, %rd1, %rd28;
	ld.global.u8 	%r155, [%rd29];
	shr.u32 	%r156, %r155, %r154;
	and.b32  	%r157, %r156, 1;
	add.s32 	%r175, %r157, %r175;
$L__BB3_35:
	add.s32 	%r59, %r191, 1;
	setp.eq.s32 	%p21, %r59, %r1;
	@%p21 bra 	$L__BB3_37;
	add.s32 	%r158, %r59, %r2;
	shr.u32 	%r159, %r158, 3;
	and.b32  	%r160, %r158, 7;
	cvt.u64.u32 	%rd30, %r159;
	add.s64 	%rd31, %rd1, %rd30;
	ld.global.u8 	%r161, [%rd31];
	shr.u32 	%r162, %r161, %r160;
	and.b32  	%r163, %r162, 1;
	add.s32 	%r175, %r163, %r175;
$L__BB3_37:
	add.s32 	%r191, %r191, 2;
$L__BB3_38:
	and.b32  	%r164, %r68, 1;
	setp.eq.b32 	%p22, %r164, 1;
	not.pred 	%p23, %p22;
	@%p23 bra 	$L__BB3_41;
	setp.eq.s32 	%p24, %r191, %r1;
	@%p24 bra 	$L__BB3_41;
	add.s32 	%r165, %r191, %r2;
	shr.u32 	%r166, %r165, 3;
	and.b32  	%r167, %r165, 7;
	cvt.u64.u32 	%rd32, %r166;
	add.s64 	%rd33, %rd1, %rd32;
	ld.global.u8 	%r168, [%rd33];
	shr.u32 	%r169, %r168, %r167;
	and.b32  	%r170, %r169, 1;
	add.s32 	%r175, %r170, %r175;
$L__BB3_41:
	cvta.to.global.u64 	%rd34, %rd2;
	mul.wide.u32 	%rd35, %r1, 4;
	add.s64 	%rd36, %rd34, %rd35;
	st.global.u32 	[%rd36], %r175;
$L__BB3_42:
	ret;

}
	// .globl	find_max_degree
.visible .entry find_max_degree(
	.param .u64 .ptr .align 1 find_max_degree_param_0,
	.param .u64 .ptr .align 1 find_max_degree_param_1,
	.param .u64 .ptr .align 1 find_max_degree_param_2,
	.param .u32 find_max_degree_param_3
)
{
	.reg .pred 	%p<8>;
	.reg .b32 	%r<23>;
	.reg .b64 	%rd<9>;

	ld.param.u64 	%rd1, [find_max_degree_param_0];
	ld.param.u64 	%rd2, [find_max_degree_param_1];
	ld.param.u64 	%rd3, [find_max_degree_param_2];
	ld.param.u32 	%r9, [find_max_degree_param_3];
	mov.u32 	%r1, %tid.x;
	mov.u32 	%r10, %ctaid.x;
	mov.u32 	%r22, %ntid.x;
	mad.lo.s32 	%r3, %r10, %r22, %r1;
	setp.ge.u32 	%p1, %r3, %r9;
	shl.b32 	%r11, %r1, 3;
	mov.u32 	%r12, sdata;
	add.s32 	%r4, %r12, %r11;
	@%p1 bra 	$L__BB4_2;
	cvta.to.global.u64 	%rd4, %rd1;
	mul.wide.u32 	%rd5, %r3, 4;
	add.s64 	%rd6, %rd4, %rd5;
	ld.global.u32 	%r14, [%rd6];
	st.shared.v2.u32 	[%r4], {%r14, %r3};
	bra.uni 	$L__BB4_3;
$L__BB4_2:
	mov.b32 	%r13, 0;
	st.shared.v2.u32 	[%r4], {%r13, %r13};
$L__BB4_3:
	bar.sync 	0;
	setp.lt.u32 	%p2, %r22, 2;
	@%p2 bra 	$L__BB4_8;
$L__BB4_4:
	mov.u32 	%r5, %r22;
	shr.u32 	%r22, %r5, 1;
	setp.ge.u32 	%p3, %r1, %r22;
	@%p3 bra 	$L__BB4_7;
	shl.b32 	%r15, %r22, 3;
	add.s32 	%r7, %r4, %r15;
	ld.shared.u32 	%r8, [%r7];
	ld.shared.u32 	%r16, [%r4];
	setp.le.u32 	%p4, %r8, %r16;
	@%p4 bra 	$L__BB4_7;
	ld.shared.u32 	%r17, [%r7+4];
	st.shared.v2.u32 	[%r4], {%r8, %r17};
$L__BB4_7:
	bar.sync 	0;
	setp.gt.u32 	%p5, %r5, 3;
	@%p5 bra 	$L__BB4_4;
$L__BB4_8:
	setp.ne.s32 	%p6, %r1, 0;
	@%p6 bra 	$L__BB4_11;
	cvta.to.global.u64 	%rd7, %rd2;
	ld.shared.u32 	%r18, [sdata];
	atom.global.max.u32 	%r19, [%rd7], %r18;
	ld.global.u32 	%r20, [%rd7];
	setp.ne.s32 	%p7, %r18, %r20;
	@%p7 bra 	$L__BB4_11;
	ld.shared.u32 	%r21, [sdata+4];
	cvta.to.global.u64 	%rd8, %rd3;
	st.global.u32 	[%rd8], %r21;
$L__BB4_11:
	ret;

}


// ===== COMPILED SASS (sm_100) =====

	.target	sm_100

	.elftype	@"ET_EXEC"


//--------------------- .note.nv.tkinfo           --------------------------
	.section	.note.nv.tkinfo,"",@"SHT_NOTE"
	.sectionflags	@"SHF_NOTE_NV_TKINFO"
	.tkinfo
        /*0018*/ 	.word	0x00000002
        /*0030*/ 	.string	""
        /*0030*/ 	.string	"ptxas"
        /*0030*/ 	.string	"Cuda compilation tools, release 13.0, V13.0.88"
        /*0030*/ 	.string	"Build cuda_13.0.r13.0/compiler.36424714_0"
        /*0030*/ 	.string	"-arch sm_100 -m 64 "



//--------------------- .note.nv.cuinfo           --------------------------
	.section	.note.nv.cuinfo,"",@"SHT_NOTE"
	.sectionflags	@"SHF_NOTE_NV_CUINFO"
        /*0018*/ 	.short	0x0002
        /*001a*/ 	.short	0x0064
        /*001c*/ 	.short	0x0082
	.zero		2


//--------------------- .nv.info                  --------------------------
	.section	.nv.info,"",@"SHT_CUDA_INFO"
	.align	4


	//----- nvinfo : EIATTR_REGCOUNT
	.align		4
        /*0000*/ 	.byte	0x04, 0x2f
        /*0002*/ 	.short	(.L_1 - .L_0)
	.align		4
.L_0:
        /*0004*/ 	.word	index@(build_adjacency)
        /*0008*/ 	.word	0x0000000a


	//----- nvinfo : EIATTR_FRAME_SIZE
	.align		4
.L_1:
        /*000c*/ 	.byte	0x04, 0x11
        /*000e*/ 	.short	(.L_3 - .L_2)
	.align		4
.L_2:
        /*0010*/ 	.word	index@(build_adjacency)
        /*0014*/ 	.word	0x00000000


	//----- nvinfo : EIATTR_REGCOUNT
	.align		4
.L_3:
        /*0018*/ 	.byte	0x04, 0x2f
        /*001a*/ 	.short	(.L_5 - .L_4)
	.align		4
.L_4:
        /*001c*/ 	.word	index@(count_conflicts)
        /*0020*/ 	.word	0x0000000a


	//----- nvinfo : EIATTR_FRAME_SIZE
	.align		4
.L_5:
        /*0024*/ 	.byte	0x04, 0x11
        /*0026*/ 	.short	(.L_7 - .L_6)
	.align		4
.L_6:
        /*0028*/ 	.word	index@(count_conflicts)
        /*002c*/ 	.word	0x00000000


	//----- nvinfo : EIATTR_REGCOUNT
	.align		4
.L_7:
        /*0030*/ 	.byte	0x04, 0x2f
        /*0032*/ 	.short	(.L_9 - .L_8)
	.align		4
.L_8:
        /*0034*/ 	.word	index@(compute_saturation)
        /*0038*/ 	.word	0x00000016


	//----- nvinfo : EIATTR_FRAME_SIZE
	.align		4
.L_9:
        /*003c*/ 	.byte	0x04, 0x11
        /*003e*/ 	.short	(.L_11 - .L_10)
	.align		4
.L_10:
        /*0040*/ 	.word	index@(compute_saturation)
        /*0044*/ 	.word	0x00000000


	//----- nvinfo : EIATTR_REGCOUNT
	.align		4
.L_11:
        /*0048*/ 	.byte	0x04, 0x2f
        /*004a*/ 	.short	(.L_13 - .L_12)
	.align		4
.L_12:
        /*004c*/ 	.word	index@(compute_degree)
        /*0050*/ 	.word	0x00000020


	//----- nvinfo : EIATTR_FRAME_SIZE
	.align		4
.L_13:
        /*0054*/ 	.byte	0x04, 0x11
        /*0056*/ 	.short	(.L_15 - .L_14)
	.align		4
.L_14:
        /*0058*/ 	.word	index@(compute_degree)
        /*005c*/ 	.word	0x00000000


	//----- nvinfo : EIATTR_REGCOUNT
	.align		4
.L_15:
        /*0060*/ 	.byte	0x04, 0x2f
        /*0062*/ 	.short	(.L_17 - .L_16)
	.align		4
.L_16:
        /*0064*/ 	.word	index@(find_max_degree)
        /*0068*/ 	.word	0x0000000a


	//----- nvinfo : EIATTR_FRAME_SIZE
	.align		4
.L_17:
        /*006c*/ 	.byte	0x04, 0x11
        /*006e*/ 	.short	(.L_19 - .L_18)
	.align		4
.L_18:
        /*0070*/ 	.word	index@(find_max_degree)
        /*0074*/ 	.word	0x00000000


	//----- nvinfo : EIATTR_MIN_STACK_SIZE
	.align		4
.L_19:
        /*0078*/ 	.byte	0x04, 0x12
        /*007a*/ 	.short	(.L_21 - .L_20)
	.align		4
.L_20:
        /*007c*/ 	.word	index@(find_max_degree)
        /*0080*/ 	.word	0x00000000


	//----- nvinfo : EIATTR_MIN_STACK_SIZE
	.align		4
.L_21:
        /*0084*/ 	.byte	0x04, 0x12
        /*0086*/ 	.short	(.L_23 - .L_22)
	.align		4
.L_22:
        /*0088*/ 	.word	index@(compute_degree)
        /*008c*/ 	.word	0x00000000


	//----- nvinfo : EIATTR_MIN_STACK_SIZE
	.align		4
.L_23:
        /*0090*/ 	.byte	0x04, 0x12
        /*0092*/ 	.short	(.L_25 - .L_24)
	.align		4
.L_24:
        /*0094*/ 	.word	index@(compute_saturation)
        /*0098*/ 	.word	0x00000000


	//----- nvinfo : EIATTR_MIN_STACK_SIZE
	.align		4
.L_25:
        /*009c*/ 	.byte	0x04, 0x12
        /*009e*/ 	.short	(.L_27 - .L_26)
	.align		4
.L_26:
        /*00a0*/ 	.word	index@(count_conflicts)
        /*00a4*/ 	.word	0x00000000


	//----- nvinfo : EIATTR_MIN_STACK_SIZE
	.align		4
.L_27:
        /*00a8*/ 	.byte	0x04, 0x12
        /*00aa*/ 	.short	(.L_29 - .L_28)
	.align		4
.L_28:
        /*00ac*/ 	.word	index@(build_adjacency)
        /*00b0*/ 	.word	0x00000000
.L_29:


//--------------------- .nv.compat                --------------------------
	.section	.nv.compat,"",@"SHT_CUDA_COMPAT_INFO"
	.align	4
        /*0000*/ 	.byte	0x02, 0x09, 0x00, 0x00, 0x02, 0x02, 0x01, 0x00, 0x02, 0x05, 0x05, 0x00, 0x03, 0x07, 0x01, 0x01
        /*0010*/ 	.byte	0x02, 0x03, 0x00, 0x00, 0x02, 0x06, 0x01, 0x00, 0x04, 0x0b, 0x08, 0x00, 0x09, 0x00, 0x00, 0x00
        /*0020*/ 	.byte	0x00, 0x00, 0x00, 0x00


//--------------------- .nv.info.find_max_degree  --------------------------
	.section	.nv.info.find_max_degree,"",@"SHT_CUDA_INFO"
	.sectionflags	@""
	.align	4


	//----- nvinfo : EIATTR_CUDA_API_VERSION
	.align		4
        /*0000*/ 	.byte	0x04, 0x37
        /*0002*/ 	.short	(.L_31 - .L_30)
.L_30:
        /*0004*/ 	.word	0x00000082


	//----- nvinfo : EIATTR_KPARAM_INFO
	.align		4
.L_31:
        /*0008*/ 	.byte	0x04, 0x17
        /*000a*/ 	.short	(.L_33 - .L_32)
.L_32:
        /*000c*/ 	.word	0x00000000
        /*0010*/ 	.short	0x0003
        /*0012*/ 	.short	0x0018
        /*0014*/ 	.byte	0x00, 0xf0, 0x11, 0x00


	//----- nvinfo : EIATTR_KPARAM_INFO
	.align		4
.L_33:
        /*0018*/ 	.byte	0x04, 0x17
        /*001a*/ 	.short	(.L_35 - .L_34)
.L_34:
        /*001c*/ 	.word	0x00000000
        /*0020*/ 	.short	0x0002
        /*0022*/ 	.short	0x0010
        /*0024*/ 	.byte	0x00, 0xf5, 0x21, 0x00


	//----- nvinfo : EIATTR_KPARAM_INFO
	.align		4
.L_35:
        /*0028*/ 	.byte	0x04, 0x17
        /*002a*/ 	.short	(.L_37 - .L_36)
.L_36:
        /*002c*/ 	.word	0x00000000
        /*0030*/ 	.short	0x0001
        /*0032*/ 	.short	0x0008
        /*0034*/ 	.byte	0x00, 0xf5, 0x21, 0x00


	//----- nvinfo : EIATTR_KPARAM_INFO
	.align		4
.L_37:
        /*0038*/ 	.byte	0x04, 0x17
        /*003a*/ 	.short	(.L_39 - .L_38)
.L_38:
        /*003c*/ 	.word	0x00000000
        /*0040*/ 	.short	0x0000
        /*0042*/ 	.short	0x0000
        /*0044*/ 	.byte	0x00, 0xf5, 0x21, 0x00


	//----- nvinfo : EIATTR_SPARSE_MMA_MASK
	.align		4
.L_39:
        /*0048*/ 	.byte	0x03, 0x50
        /*004a*/ 	.short	0x0000


	//----- nvinfo : EIATTR_MAXREG_COUNT
	.align		4
        /*004c*/ 	.byte	0x03, 0x1b
        /*004e*/ 	.short	0x00ff


	//----- nvinfo : EIATTR_NUM_BARRIERS
	.align		4
        /*0050*/ 	.byte	0x02, 0x4c
        /*0052*/ 	.byte	0x01
	.zero		1


	//----- nvinfo : EIATTR_MERCURY_ISA_VERSION
	.align		4
        /*0054*/ 	.byte	0x03, 0x5f
        /*0056*/ 	.short	0x0101


	//----- nvinfo : EIATTR_VRC_CTA_INIT_COUNT
	.align		4
        /*0058*/ 	.byte	0x02, 0x4a
	.zero		1
	.zero		1


	//----- nvinfo : EIATTR_EXIT_INSTR_OFFSETS
	.align		4
        /*005c*/ 	.byte	0x04, 0x1c
        /*005e*/ 	.short	(.L_41 - .L_40)


	//   ....[0]....
.L_40:
        /*0060*/ 	.word	0x00000230


	//   ....[1]....
        /*0064*/ 	.word	0x000002c0


	//   ....[2]....
        /*0068*/ 	.word	0x000002f0


	//----- nvinfo : EIATTR_CRS_STACK_SIZE
	.align		4
.L_41:
        /*006c*/ 	.byte	0x04, 0x1e
        /*006e*/ 	.short	(.L_43 - .L_42)
.L_42:
        /*0070*/ 	.word	0x00000000


	//----- nvinfo : EIATTR_CBANK_PARAM_SIZE
	.align		4
.L_43:
        /*0074*/ 	.byte	0x03, 0x19
        /*0076*/ 	.short	0x001c


	//----- nvinfo : EIATTR_PARAM_CBANK
	.align		4
        /*0078*/ 	.byte	0x04, 0x0a
        /*007a*/ 	.short	(.L_45 - .L_44)
	.align		4
.L_44:
        /*007c*/ 	.word	index@(.nv.constant0.find_max_degree)
        /*0080*/ 	.short	0x0380
        /*0082*/ 	.short	0x001c


	//----- nvinfo : EIATTR_SW_WAR
	.align		4
.L_45:
        /*0084*/ 	.byte	0x04, 0x36
        /*0086*/ 	.short	(.L_47 - .L_46)
.L_46:
        /*0088*/ 	.word	0x00000008
.L_47:


//--------------------- .nv.info.compute_degree   --------------------------
	.section	.nv.info.compute_degree,"",@"SHT_CUDA_INFO"
	.sectionflags	@""
	.align	4


	//----- nvinfo : EIATTR_CUDA_API_VERSION
	.align		4
        /*0000*/ 	.byte	0x04, 0x37
        /*0002*/ 	.short	(.L_49 - .L_48)
.L_48:
        /*0004*/ 	.word	0x00000082


	//----- nvinfo : EIATTR_KPARAM_INFO
	.align		4
.L_49:
        /*0008*/ 	.byte	0x04, 0x17
        /*000a*/ 	.short	(.L_51 - .L_50)
.L_50:
        /*000c*/ 	.word	0x00000000
        /*0010*/ 	.short	0x0002
        /*0012*/ 	.short	0x0010
        /*0014*/ 	.byte	0x00, 0xf0, 0x11, 0x00


	//----- nvinfo : EIATTR_KPARAM_INFO
	.align		4
.L_51:
        /*0018*/ 	.byte	0x04, 0x17
        /*001a*/ 	.short	(.L_53 - .L_52)
.L_52:
        /*001c*/ 	.word	0x00000000
        /*0020*/ 	.short	0x0001
        /*0022*/ 	.short	0x0008
        /*0024*/ 	.byte	0x00, 0xf5, 0x21, 0x00


	//----- nvinfo : EIATTR_KPARAM_INFO
	.align		4
.L_53:
        /*0028*/ 	.byte	0x04, 0x17
        /*002a*/ 	.short	(.L_55 - .L_54)
.L_54:
        /*002c*/ 	.word	0x00000000
        /*0030*/ 	.short	0x0000
        /*0032*/ 	.short	0x0000
        /*0034*/ 	.byte	0x00, 0xf5, 0x21, 0x00


	//----- nvinfo : EIATTR_SPARSE_MMA_MASK
	.align		4
.L_55:
        /*0038*/ 	.byte	0x03, 0x50
        /*003a*/ 	.short	0x0000


	//----- nvinfo : EIATTR_MAXREG_COUNT
	.align		4
        /*003c*/ 	.byte	0x03, 0x1b
        /*003e*/ 	.short	0x00ff


	//----- nvinfo : EIATTR_MERCURY_ISA_VERSION
	.align		4
        /*0040*/ 	.byte	0x03, 0x5f
        /*0042*/ 	.short	0x0101


	//----- nvinfo : EIATTR_VRC_CTA_INIT_COUNT
	.align		4
        /*0044*/ 	.byte	0x02, 0x4a
	.zero		1
	.zero		1


	//----- nvinfo : EIATTR_EXIT_INSTR_OFFSETS
	.align		4
        /*0048*/ 	.byte	0x04, 0x1c
        /*004a*/ 	.short	(.L_57 - .L_56)


	//   ....[0]....
.L_56:
        /*004c*/ 	.word	0x00000070


	//   ....[1]....
        /*0050*/ 	.word	0x00000d40


	//----- nvinfo : EIATTR_CRS_STACK_SIZE
	.align		4
.L_57:
        /*0054*/ 	.byte	0x04, 0x1e
        /*0056*/ 	.short	(.L_59 - .L_58)
.L_58:
        /*0058*/ 	.word	0x00000000


	//----- nvinfo : EIATTR_CBANK_PARAM_SIZE
	.align		4
.L_59:
        /*005c*/ 	.byte	0x03, 0x19
        /*005e*/ 	.short	0x0014


	//----- nvinfo : EIATTR_PARAM_CBANK
	.align		4
        /*0060*/ 	.byte	0x04, 0x0a
        /*0062*/ 	.short	(.L_61 - .L_60)
	.align		4
.L_60:
        /*0064*/ 	.word	index@(.nv.constant0.compute_degree)
        /*0068*/ 	.short	0x0380
        /*006a*/ 	.short	0x0014


	//----- nvinfo : EIATTR_SW_WAR
	.align		4
.L_61:
        /*006c*/ 	.byte	0x04, 0x36
        /*006e*/ 	.short	(.L_63 - .L_62)
.L_62:
        /*0070*/ 	.word	0x00000008
.L_63:


//--------------------- .nv.info.compute_saturation --------------------------
	.section	.nv.info.compute_saturation,"",@"SHT_CUDA_INFO"
	.sectionflags	@""
	.align	4


	//----- nvinfo : EIATTR_CUDA_API_VERSION
	.align		4
        /*0000*/ 	.byte	0x04, 0x37
        /*0002*/ 	.short	(.L_65 - .L_64)
.L_64:
        /*0004*/ 	.word	0x00000082


	//----- nvinfo : EIATTR_KPARAM_INFO
	.align		4
.L_65:
        /*0008*/ 	.byte	0x04, 0x17
        /*000a*/ 	.short	(.L_67 - .L_66)
.L_66:
        /*000c*/ 	.word	0x00000000
        /*0010*/ 	.short	0x0004
        /*0012*/ 	.short	0x001c
        /*0014*/ 	.byte	0x00, 0xf0, 0x11, 0x00


	//----- nvinfo : EIATTR_KPARAM_INFO
	.align		4
.L_67:
        /*0018*/ 	.byte	0x04, 0x17
        /*001a*/ 	.short	(.L_69 - .L_68)
.L_68:
        /*001c*/ 	.word	0x00000000
        /*0020*/ 	.short	0x0003
        /*0022*/ 	.short	0x0018
        /*0024*/ 	.byte	0x00, 0xf0, 0x11, 0x00


	//----- nvinfo : EIATTR_KPARAM_INFO
	.align		4
.L_69:
        /*0028*/ 	.byte	0x04, 0x17
        /*002a*/ 	.short	(.L_71 - .L_70)
.L_70:
        /*002c*/ 	.word	0x00000000
        /*0030*/ 	.short	0x0002
        /*0032*/ 	.short	0x0010
        /*0034*/ 	.byte	0x00, 0xf5, 0x21, 0x00


	//----- nvinfo : EIATTR_KPARAM_INFO
	.align		4
.L_71:
        /*0038*/ 	.byte	0x04, 0x17
        /*003a*/ 	.short	(.L_73 - .L_72)
.L_72:
        /*003c*/ 	.word	0x00000000
        /*0040*/ 	.short	0x0001
        /*0042*/ 	.short	0x0008
        /*0044*/ 	.byte	0x00, 0xf5, 0x21, 0x00


	//----- nvinfo : EIATTR_KPARAM_INFO
	.align		4
.L_73:
        /*0048*/ 	.byte	0x04, 0x17
        /*004a*/ 	.short	(.L_75 - .L_74)
.L_74:
        /*004c*/ 	.word	0x00000000
        /*0050*/ 	.short	0x0000
        /*0052*/ 	.short	0x0000
        /*0054*/ 	.byte	0x00, 0xf5, 0x21, 0x00


	//----- nvinfo : EIATTR_SPARSE_MMA_MASK
	.align		4
.L_75:
        /*0058*/ 	.byte	0x03, 0x50
        /*005a*/ 	.short	0x0000


	//----- nvinfo : EIATTR_MAXREG_COUNT
	.align		4
        /*005c*/ 	.byte	0x03, 0x1b
        /*005e*/ 	.short	0x00ff


	//----- nvinfo : EIATTR_NUM_BARRIERS
	.align		4
        /*0060*/ 	.byte	0x02, 0x4c
        /*0062*/ 	.byte	0x01
	.zero		1


	//----- nvinfo : EIATTR_MERCURY_ISA_VERSION
	.align		4
        /*0064*/ 	.byte	0x03, 0x5f
        /*0066*/ 	.short	0x0101


	//----- nvinfo : EIATTR_INT_WARP_WIDE_INSTR_OFFSETS
	.align		4
        /*0068*/ 	.byte	0x04, 0x31
        /*006a*/ 	.short	(.L_77 - .L_76)


	//   ....[0]....
.L_76:
        /*006c*/ 	.word	0x00000690


	//   ....[1]....
        /*0070*/ 	.word	0x000006d0


	//   ....[2]....
        /*0074*/ 	.word	0x00000870


	//   ....[3]....
        /*0078*/ 	.word	0x000008b0


	//   ....[4]....
        /*007c*/ 	.word	0x00000a60


	//   ....[5]....
        /*0080*/ 	.word	0x00000aa0


	//   ....[6]....
        /*0084*/ 	.word	0x00000c50


	//   ....[7]....
        /*0088*/ 	.word	0x00000c90


	//   ....[8]....
        /*008c*/ 	.word	0x00000f80


	//   ....[9]....
        /*0090*/ 	.word	0x00000fc0


	//----- nvinfo : EIATTR_VRC_CTA_INIT_COUNT
	.align		4
.L_77:
        /*0094*/ 	.byte	0x02, 0x4a
	.zero		1
	.zero		1


	//----- nvinfo : EIATTR_EXIT_INSTR_OFFSETS
	.align		4
        /*0098*/ 	.byte	0x04, 0x1c
        /*009a*/ 	.short	(.L_79 - .L_78)


	//   ....[0]....
.L_78:
        /*009c*/ 	.word	0x00000080


	//   ....[1]....
        /*00a0*/ 	.word	0x00001770


	//----- nvinfo : EIATTR_CRS_STACK_SIZE
	.align		4
.L_79:
        /*00a4*/ 	.byte	0x04, 0x1e
        /*00a6*/ 	.short	(.L_81 - .L_80)
.L_80:
        /*00a8*/ 	.word	0x00000000


	//----- nvinfo : EIATTR_CBANK_PARAM_SIZE
	.align		4
.L_81:
        /*00ac*/ 	.byte	0x03, 0x19
        /*00ae*/ 	.short	0x0020


	//----- nvinfo : EIATTR_PARAM_CBANK
	.align		4
        /*00b0*/ 	.byte	0x04, 0x0a
        /*00b2*/ 	.short	(.L_83 - .L_82)
	.align		4
.L_82:
        /*00b4*/ 	.word	index@(.nv.constant0.compute_saturation)
        /*00b8*/ 	.short	0x0380
        /*00ba*/ 	.short	0x0020


	//----- nvinfo : EIATTR_SW_WAR
	.align		4
.L_83:
        /*00bc*/ 	.byte	0x04, 0x36
        /*00be*/ 	.short	(.L_85 - .L_84)
.L_84:
        /*00c0*/ 	.word	0x00000008
.L_85:


//--------------------- .nv.info.count_conflicts  --------------------------
	.section	.nv.info.count_conflicts,"",@"SHT_CUDA_INFO"
	.sectionflags	@""
	.align	4


	//----- nvinfo : EIATTR_CUDA_API_VERSION
	.align		4
        /*0000*/ 	.byte	0x04, 0x37
        /*0002*/ 	.short	(.L_87 - .L_86)
.L_86:
        /*0004*/ 	.word	0x00000082


	//----- nvinfo : EIATTR_KPARAM_INFO
	.align		4
.L_87:
        /*0008*/ 	.byte	0x04, 0x17
        /*000a*/ 	.short	(.L_89 - .L_88)
.L_88:
        /*000c*/ 	.word	0x00000000
        /*0010*/ 	.short	0x0003
        /*0012*/ 	.short	0x0018
        /*0014*/ 	.byte	0x00, 0xf0, 0x11, 0x00


	//----- nvinfo : EIATTR_KPARAM_INFO
	.align		4
.L_89:
        /*0018*/ 	.byte	0x04, 0x17
        /*001a*/ 	.short	(.L_91 - .L_90)
.L_90:
        /*001c*/ 	.word	0x00000000
        /*0020*/ 	.short	0x0002
        /*0022*/ 	.short	0x0010
        /*0024*/ 	.byte	0x00, 0xf5, 0x21, 0x00


	//----- nvinfo : EIATTR_KPARAM_INFO
	.align		4
.L_91:
        /*0028*/ 	.byte	0x04, 0x17
        /*002a*/ 	.short	(.L_93 - .L_92)
.L_92:
        /*002c*/ 	.word	0x00000000
        /*0030*/ 	.short	0x0001
        /*0032*/ 	.short	0x0008
        /*0034*/ 	.byte	0x00, 0xf5, 0x21, 0x00


	//----- nvinfo : EIATTR_KPARAM_INFO
	.align		4
.L_93:
        /*0038*/ 	.byte	0x04, 0x17
        /*003a*/ 	.short	(.L_95 - .L_94)
.L_94:
        /*003c*/ 	.word	0x00000000
        /*0040*/ 	.short	0x0000
        /*0042*/ 	.short	0x0000
        /*0044*/ 	.byte	0x00, 0xf5, 0x21, 0x00


	//----- nvinfo : EIATTR_SPARSE_MMA_MASK
	.align		4
.L_95:
        /*0048*/ 	.byte	0x03, 0x50
        /*004a*/ 	.short	0x0000


	//----- nvinfo : EIATTR_MAXREG_COUNT
	.align		4
        /*004c*/ 	.byte	0x03, 0x1b
        /*004e*/ 	.short	0x00ff


	//----- nvinfo : EIATTR_MERCURY_ISA_VERSION
	.align		4
        /*0050*/ 	.byte	0x03, 0x5f
        /*0052*/ 	.short	0x0101


	//----- nvinfo : EIATTR_INT_WARP_WIDE_INSTR_OFFSETS
	.align		4
        /*0054*/ 	.byte	0x04, 0x31
        /*0056*/ 	.short	(.L_97 - .L_96)


	//   ....[0]....
.L_96:
        /*0058*/ 	.word	0x00000320


	//----- nvinfo : EIATTR_VRC_CTA_INIT_COUNT
	.align		4
.L_97:
        /*005c*/ 	.byte	0x02, 0x4a
	.zero		1
	.zero		1


	//----- nvinfo : EIATTR_EXIT_INSTR_OFFSETS
	.align		4
        /*0060*/ 	.byte	0x04, 0x1c
        /*0062*/ 	.short	(.L_99 - .L_98)


	//   ....[0]....
.L_98:
        /*0064*/ 	.word	0x00000080


	//   ....[1]....
        /*0068*/ 	.word	0x000001e0


	//   ....[2]....
        /*006c*/ 	.word	0x00000280


	//   ....[3]....
        /*0070*/ 	.word	0x000002f0


	//   ....[4]....
        /*0074*/ 	.word	0x00000370


	//----- nvinfo : EIATTR_CBANK_PARAM_SIZE
	.align		4
.L_99:
        /*0078*/ 	.byte	0x03, 0x19
        /*007a*/ 	.short	0x001c


	//----- nvinfo : EIATTR_PARAM_CBANK
	.align		4
        /*007c*/ 	.byte	0x04, 0x0a
        /*007e*/ 	.short	(.L_101 - .L_100)
	.align		4
.L_100:
        /*0080*/ 	.word	index@(.nv.constant0.count_conflicts)
        /*0084*/ 	.short	0x0380
        /*0086*/ 	.short	0x001c


	//----- nvinfo : EIATTR_SW_WAR
	.align		4
.L_101:
        /*0088*/ 	.byte	0x04, 0x36
        /*008a*/ 	.short	(.L_103 - .L_102)
.L_102:
        /*008c*/ 	.word	0x00000008
.L_103:


//--------------------- .nv.info.build_adjacency  --------------------------
	.section	.nv.info.build_adjacency,"",@"SHT_CUDA_INFO"
	.sectionflags	@""
	.align	4


	//----- nvinfo : EIATTR_CUDA_API_VERSION
	.align		4
        /*0000*/ 	.byte	0x04, 0x37
        /*0002*/ 	.short	(.L_105 - .L_104)
.L_104:
        /*0004*/ 	.word	0x00000082


	//----- nvinfo : EIATTR_KPARAM_INFO
	.align		4
.L_105:
        /*0008*/ 	.byte	0x04, 0x17
        /*000a*/ 	.short	(.L_107 - .L_106)
.L_106:
        /*000c*/ 	.word	0x00000000
        /*0010*/ 	.short	0x0003
        /*0012*/ 	.short	0x0018
        /*0014*/ 	.byte	0x00, 0xf0, 0x11, 0x00


	//----- nvinfo : EIATTR_KPARAM_INFO
	.align		4
.L_107:
        /*0018*/ 	.byte	0x04, 0x17
        /*001a*/ 	.short	(.L_109 - .L_108)
.L_108:
        /*001c*/ 	.word	0x00000000
        /*0020*/ 	.short	0x0002
        /*0022*/ 	.short	0x0010
        /*0024*/ 	.byte	0x00, 0xf5, 0x21, 0x00


	//----- nvinfo : EIATTR_KPARAM_INFO
	.align		4
.L_109:
        /*0028*/ 	.byte	0x04, 0x17
        /*002a*/ 	.short	(.L_111 - .L_110)
.L_110:
        /*002c*/ 	.word	0x00000000
        /*0030*/ 	.short	0x0001
        /*0032*/ 	.short	0x0008
        /*0034*/ 	.byte	0x00, 0xf0, 0x11, 0x00


	//----- nvinfo : EIATTR_KPARAM_INFO
	.align		4
.L_111:
        /*0038*/ 	.byte	0x04, 0x17
        /*003a*/ 	.short	(.L_113 - .L_112)
.L_112:
        /*003c*/ 	.word	0x00000000
        /*0040*/ 	.short	0x0000
        /*0042*/ 	.short	0x0000
        /*0044*/ 	.byte	0x00, 0xf5, 0x21, 0x00


	//----- nvinfo : EIATTR_SPARSE_MMA_MASK
	.align		4
.L_113:
        /*0048*/ 	.byte	0x03, 0x50
        /*004a*/ 	.short	0x0000


	//----- nvinfo : EIATTR_MAXREG_COUNT
	.align		4
        /*004c*/ 	.byte	0x03, 0x1b
        /*004e*/ 	.short	0x00ff


	//----- nvinfo : EIATTR_MERCURY_ISA_VERSION
	.align		4
        /*0050*/ 	.byte	0x03, 0x5f
        /*0052*/ 	.short	0x0101


	//----- nvinfo : EIATTR_VRC_CTA_INIT_COUNT
	.align		4
        /*0054*/ 	.byte	0x02, 0x4a
	.zero		1
	.zero		1


	//----- nvinfo : EIATTR_EXIT_INSTR_OFFSETS
	.align		4
        /*0058*/ 	.byte	0x04, 0x1c
        /*005a*/ 	.short	(.L_115 - .L_114)


	//   ....[0]....
.L_114:
        /*005c*/ 	.word	0x00000080


	//   ....[1]....
        /*0060*/ 	.word	0x000001e0


	//   ....[2]....
        /*0064*/ 	.word	0x00000250


	//   ....[3]....
        /*0068*/ 	.word	0x000002c0


	//----- nvinfo : EIATTR_CBANK_PARAM_SIZE
	.align		4
.L_115:
        /*006c*/ 	.byte	0x03, 0x19
        /*006e*/ 	.short	0x001c


	//----- nvinfo : EIATTR_PARAM_CBANK
	.align		4
        /*0070*/ 	.byte	0x04, 0x0a
        /*0072*/ 	.short	(.L_117 - .L_116)
	.align		4
.L_116:
        /*0074*/ 	.word	index@(.nv.constant0.build_adjacency)
        /*0078*/ 	.short	0x0380
        /*007a*/ 	.short	0x001c


	//----- nvinfo : EIATTR_SW_WAR
	.align		4
.L_117:
        /*007c*/ 	.byte	0x04, 0x36
        /*007e*/ 	.short	(.L_119 - .L_118)
.L_118:
        /*0080*/ 	.word	0x00000008
.L_119:


//--------------------- .nv.callgraph             --------------------------
	.section	.nv.callgraph,"",@"SHT_CUDA_CALLGRAPH"
	.align	4
	.sectionentsize	8
	.align		4
        /*0000*/ 	.word	0x00000000
	.align		4
        /*0004*/ 	.word	0xffffffff
	.align		4
        /*0008*/ 	.word	0x00000000
	.align		4
        /*000c*/ 	.word	0xfffffffe
	.align		4
        /*0010*/ 	.word	0x00000000
	.align		4
        /*0014*/ 	.word	0xfffffffd
	.align		4
        /*0018*/ 	.word	0x00000000
	.align		4
        /*001c*/ 	.word	0xfffffffc


//--------------------- .text.find_max_degree     --------------------------
	.section	.text.find_max_degree,"ax",@progbits
	.align	128
        .global         find_max_degree
        .type           find_max_degree,@function
        .size           find_max_degree,(.L_x_41 - find_max_degree)
        .other          find_max_degree,@"STO_CUDA_ENTRY STV_DEFAULT"
find_max_degree:
.text.find_max_degree:
[----:B------:R-:W-:Y:S01]  /*0000*/  LDC R1, c[0x0][0x37c] ;  /* 0x0000df00ff017b82 */ /* 0x000fe20000000800 */
[----:B------:R-:W0:Y:S07]  /*0010*/  S2R R4, SR_TID.X ;  /* 0x0000000000047919 */ /* 0x000e2e0000002100 */
[----:B------:R-:W0:Y:S01]  /*0020*/  S2UR UR4, SR_CTAID.X ;  /* 0x00000000000479c3 */ /* 0x000e220000002500 */
[----:B------:R-:W1:Y:S01]  /*0030*/  LDCU UR5, c[0x0][0x398] ;  /* 0x00007300ff0577ac */ /* 0x000e620008000800 */
[----:B------:R-:W2:Y:S06]  /*0040*/  LDCU.64 UR6, c[0x0][0x358] ;  /* 0x00006b00ff0677ac */ /* 0x000eac0008000a00 */
[----:B------:R-:W0:Y:S02]  /*0050*/  LDC R5, c[0x0][0x360] ;  /* 0x0000d800ff057b82 */ /* 0x000e240000000800 */
[----:B0-----:R-:W-:-:S05]  /*0060*/  IMAD R7, R5, UR4, R4 ;  /* 0x0000000405077c24 */ /* 0x001fca000f8e0204 */
[----:B-1----:R-:W-:-:S13]  /*0070*/  ISETP.GE.U32.AND P0, PT, R7, UR5, PT ;  /* 0x0000000507007c0c */ /* 0x002fda000bf06070 */
[----:B------:R-:W0:Y:S02]  /*0080*/  @!P0 LDC.64 R2, c[0x0][0x380] ;  /* 0x0000e000ff028b82 */ /* 0x000e240000000a00 */
[----:B0-----:R-:W-:-:S05]  /*0090*/  @!P0 IMAD.WIDE.U32 R2, R7, 0x4, R2 ;  /* 0x0000000407028825 */ /* 0x001fca00078e0002 */
[----:B--2---:R-:W2:Y:S01]  /*00a0*/  @!P0 LDG.E R6, desc[UR6][R2.64] ;  /* 0x0000000602068981 */ /* 0x004ea2000c1e1900 */
[----:B------:R-:W0:Y:S01]  /*00b0*/  S2UR UR5, SR_CgaCtaId ;  /* 0x00000000000579c3 */ /* 0x000e220000008800 */
[----:B------:R-:W-:Y:S02]  /*00c0*/  UMOV UR4, 0x400 ;  /* 0x0000040000047882 */ /* 0x000fe40000000000 */
[----:B0-----:R-:W-:-:S06]  /*00d0*/  ULEA UR4, UR5, UR4, 0x18 ;  /* 0x0000000405047291 */ /* 0x001fcc000f8ec0ff */
[----:B------:R-:W-:-:S05]  /*00e0*/  LEA R0, R4, UR4, 0x3 ;  /* 0x0000000404007c11 */ /* 0x000fca000f8e18ff */
[----:B--2---:R0:W-:Y:S04]  /*00f0*/  @!P0 STS.64 [R0], R6 ;  /* 0x0000000600008388 */ /* 0x0041e80000000a00 */
[----:B------:R0:W-:Y:S01]  /*0100*/  @P0 STS.64 [R0], RZ ;  /* 0x000000ff00000388 */ /* 0x0001e20000000a00 */
[----:B------:R-:W-:Y:S01]  /*0110*/  BAR.SYNC.DEFER_BLOCKING 0x0 ;  /* 0x0000000000007b1d */ /* 0x000fe20000010000 */
[----:B------:R-:W-:-:S13]  /*0120*/  ISETP.GE.U32.AND P0, PT, R5, 0x2, PT ;  /* 0x000000020500780c */ /* 0x000fda0003f06070 */
[----:B0-----:R-:W-:Y:S05]  /*0130*/  @!P0 BRA `(.L_x_0) ;  /* 0x0000000000388947 */ /* 0x001fea0003800000 */
.L_x_3:
[--C-:B------:R-:W-:Y:S01]  /*0140*/  IMAD.MOV.U32 R2, RZ, RZ, R5.reuse ;  /* 0x000000ffff027224 */ /* 0x100fe200078e0005 */
[----:B------:R-:W-:Y:S01]  /*0150*/  SHF.R.U32.HI R5, RZ, 0x1, R5 ;  /* 0x00000001ff057819 */ /* 0x000fe20000011605 */
[----:B------:R-:W-:Y:S03]  /*0160*/  BSSY.RECONVERGENT B0, `(.L_x_1) ;  /* 0x0000008000007945 */ /* 0x000fe60003800200 */
[----:B------:R-:W-:-:S13]  /*0170*/  ISETP.GE.U32.AND P0, PT, R4, R5, PT ;  /* 0x000000050400720c */ /* 0x000fda0003f06070 */
[----:B0-----:R-:W-:Y:S05]  /*0180*/  @P0 BRA `(.L_x_2) ;  /* 0x0000000000140947 */ /* 0x001fea0003800000 */
[----:B------:R-:W-:Y:S01]  /*0190*/  IMAD R6, R5, 0x8, R0 ;  /* 0x0000000805067824 */ /* 0x000fe200078e0200 */
[----:B------:R-:W-:Y:S05]  /*01a0*/  LDS R3, [R0] ;  /* 0x0000000000037984 */ /* 0x000fea0000000800 */
[----:B------:R-:W0:Y:S02]  /*01b0*/  LDS.64 R6, [R6] ;  /* 0x0000000006067984 */ /* 0x000e240000000a00 */
[----:B0-----:R-:W-:-:S13]  /*01c0*/  ISETP.GT.U32.AND P0, PT, R6, R3, PT ;  /* 0x000000030600720c */ /* 0x001fda0003f04070 */
[----:B------:R0:W-:Y:S02]  /*01d0*/  @P0 STS.64 [R0], R6 ;  /* 0x0000000600000388 */ /* 0x0001e40000000a00 */
.L_x_2:
[----:B------:R-:W-:Y:S05]  /*01e0*/  BSYNC.RECONVERGENT B0 ;  /* 0x0000000000007941 */ /* 0x000fea0003800200 */
.L_x_1:
[----:B------:R-:W-:Y:S01]  /*01f0*/  BAR.SYNC.DEFER_BLOCKING 0x0 ;  /* 0x0000000000007b1d */ /* 0x000fe20000010000 */
[----:B------:R-:W-:-:S13]  /*0200*/  ISETP.GT.U32.AND P0, PT, R2, 0x3, PT ;  /* 0x000000030200780c */ /* 0x000fda0003f04070 */
[----:B------:R-:W-:Y:S05]  /*0210*/  @P0 BRA `(.L_x_3) ;  /* 0xfffffffc00c80947 */ /* 0x000fea000383ffff */
.L_x_0:
[----:B------:R-:W-:-:S13]  /*0220*/  ISETP.NE.AND P0, PT, R4, RZ, PT ;  /* 0x000000ff0400720c */ /* 0x000fda0003f05270 */
[----:B------:R-:W-:Y:S05]  /*0230*/  @P0 EXIT ;  /* 0x000000000000094d */ /* 0x000fea0003800000 */
[----:B------:R-:W1:Y:S01]  /*0240*/  S2UR UR5, SR_CgaCtaId ;  /* 0x00000000000579c3 */ /* 0x000e620000008800 */
[----:B------:R-:W-:-:S07]  /*0250*/  UMOV UR4, 0x400 ;  /* 0x0000040000047882 */ /* 0x000fce0000000000 */
[----:B------:R-:W2:Y:S01]  /*0260*/  LDC.64 R2, c[0x0][0x388] ;  /* 0x0000e200ff027b82 */ /* 0x000ea20000000a00 */
[----:B-1----:R-:W-:-:S09]  /*0270*/  ULEA UR4, UR5, UR4, 0x18 ;  /* 0x0000000405047291 */ /* 0x002fd2000f8ec0ff */
[----:B------:R-:W2:Y:S04]  /*0280*/  LDS.64 R4, [UR4] ;  /* 0x00000004ff047984 */ /* 0x000ea80008000a00 */
[----:B--2---:R1:W-:Y:S04]  /*0290*/  REDG.E.MAX.STRONG.GPU desc[UR6][R2.64], R4 ;  /* 0x000000040200798e */ /* 0x0043e8000d12e106 */
[----:B0-----:R-:W2:Y:S02]  /*02a0*/  LDG.E R7, desc[UR6][R2.64] ;  /* 0x0000000602077981 */ /* 0x001ea4000c1e1900 */
[----:B--2---:R-:W-:-:S13]  /*02b0*/  ISETP.NE.AND P0, PT, R4, R7, PT ;  /* 0x000000070400720c */ /* 0x004fda0003f05270 */
[----:B-1----:R-:W-:Y:S05]  /*02c0*/  @P0 EXIT ;  /* 0x000000000000094d */ /* 0x002fea0003800000 */
[----:B------:R-:W0:Y:S02]  /*02d0*/  LDC.64 R2, c[0x0][0x390] ;  /* 0x0000e400ff027b82 */ /* 0x000e240000000a00 */
[----:B0-----:R-:W-:Y:S01]  /*02e0*/  STG.E desc[UR6][R2.64], R5 ;  /* 0x0000000502007986 */ /* 0x001fe2000c101906 */
[----:B------:R-:W-:Y:S05]  /*02f0*/  EXIT ;  /* 0x000000000000794d */ /* 0x000fea0003800000 */
.L_x_4:
[----:B------:R-:W-:-:S00]  /*0300*/  BRA `(.L_x_4) ;  /* 0xfffffffc00fc7947 */ /* 0x000fc0000383ffff */
[----:B------:R-:W-:-:S00]  /*0310*/  NOP ;  /* 0x0000000000007918 */ /* 0x000fc00000000000 */
        /* <DEDUP_REMOVED lines=14> */
.L_x_41:


//--------------------- .text.compute_degree      --------------------------
	.section	.text.compute_degree,"ax",@progbits
	.align	128
        .global         compute_degree
        .type           compute_degree,@function
        .size           compute_degree,(.L_x_42 - compute_degree)
        .other          compute_degree,@"STO_CUDA_ENTRY STV_DEFAULT"
compute_degree:
.text.compute_degree:
[----:B------:R-:W-:Y:S01]  /*0000*/  LDC R1, c[0x0][0x37c] ;  /* 0x0000df00ff017b82 */ /* 0x000fe20000000800 */
[----:B------:R-:W0:Y:S07]  /*0010*/  S2R R3, SR_TID.X ;  /* 0x0000000000037919 */ /* 0x000e2e0000002100 */
[----:B------:R-:W0:Y:S01]  /*0020*/  S2UR UR4, SR_CTAID.X ;  /* 0x00000000000479c3 */ /* 0x000e220000002500 */
[----:B------:R-:W1:Y:S07]  /*0030*/  LDCU UR5, c[0x0][0x390] ;  /* 0x00007200ff0577ac */ /* 0x000e6e0008000800 */
[----:B------:R-:W0:Y:S02]  /*0040*/  LDC R0, c[0x0][0x360] ;  /* 0x0000d800ff007b82 */ /* 0x000e240000000800 */
[----:B0-----:R-:W-:-:S05]  /*0050*/  IMAD R0, R0, UR4, R3 ;  /* 0x0000000400007c24 */ /* 0x001fca000f8e0203 */
[----:B-1----:R-:W-:-:S13]  /*0060*/  ISETP.GE.U32.AND P0, PT, R0, UR5, PT ;  /* 0x0000000500007c0c */ /* 0x002fda000bf06070 */
[----:B------:R-:W-:Y:S05]  /*0070*/  @P0 EXIT ;  /* 0x000000000000094d */ /* 0x000fea0003800000 */
[----:B------:R-:W-:Y:S02]  /*0080*/  UISETP.GE.U32.AND UP0, UPT, UR5, 0x8, UPT ;  /* 0x000000080500788c */ /* 0x000fe4000bf06070 */
[----:B------:R-:W-:Y:S01]  /*0090*/  IMAD R2, R0, UR5, RZ ;  /* 0x0000000500027c24 */ /* 0x000fe2000f8e02ff */
[----:B------:R-:W-:Y:S01]  /*00a0*/  ULOP3.LUT UR6, UR5, 0x7, URZ, 0xc0, !UPT ;  /* 0x0000000705067892 */ /* 0x000fe2000f8ec0ff */
[----:B------:R-:W-:Y:S01]  /*00b0*/  IMAD.MOV.U32 R3, RZ, RZ, RZ ;  /* 0x000000ffff037224 */ /* 0x000fe200078e00ff */
[----:B------:R-:W-:Y:S01]  /*00c0*/  UMOV UR4, URZ ;  /* 0x000000ff00047c82 */ /* 0x000fe20008000000 */
[----:B------:R-:W0:Y:S03]  /*00d0*/  LDCU.64 UR10, c[0x0][0x358] ;  /* 0x00006b00ff0a77ac */ /* 0x000e260008000a00 */
[----:B------:R-:W-:Y:S06]  /*00e0*/  BRA.U !UP0, `(.L_x_5) ;  /* 0x00000005089c7547 */ /* 0x000fec000b800000 */
[C---:B------:R-:W-:Y:S01]  /*00f0*/  VIADD R6, R2.reuse, 0x1 ;  /* 0x0000000102067836 */ /* 0x040fe20000000000 */
[C---:B------:R-:W-:Y:S01]  /*0100*/  LOP3.LUT R4, R2.reuse, 0x7, RZ, 0xc0, !PT ;  /* 0x0000000702047812 */ /* 0x040fe200078ec0ff */
[C---:B------:R-:W-:Y:S01]  /*0110*/  VIADD R7, R2.reuse, 0x2 ;  /* 0x0000000202077836 */ /* 0x040fe20000000000 */
[----:B------:R-:W-:Y:S01]  /*0120*/  ULOP3.LUT UR4, UR5, 0xfffffff8, URZ, 0xc0, !UPT ;  /* 0xfffffff805047892 */ /* 0x000fe2000f8ec0ff */
[----:B------:R-:W-:Y:S01]  /*0130*/  VIADD R8, R2, 0x5 ;  /* 0x0000000502087836 */ /* 0x000fe20000000000 */
[----:B------:R-:W-:Y:S01]  /*0140*/  LOP3.LUT R6, R6, 0x7, RZ, 0xc0, !PT ;  /* 0x0000000706067812 */ /* 0x000fe200078ec0ff */
[C---:B------:R-:W-:Y:S01]  /*0150*/  VIADD R9, R2.reuse, 0x6 ;  /* 0x0000000602097836 */ /* 0x040fe20000000000 */
[----:B------:R-:W-:Y:S01]  /*0160*/  LOP3.LUT R7, R7, 0x7, RZ, 0xc0, !PT ;  /* 0x0000000707077812 */ /* 0x000fe200078ec0ff */
[----:B------:R-:W-:Y:S01]  /*0170*/  VIADD R22, R2, 0xffffffff ;  /* 0xffffffff02167836 */ /* 0x000fe20000000000 */
[----:B------:R-:W-:Y:S01]  /*0180*/  LOP3.LUT R8, R8, 0x7, RZ, 0xc0, !PT ;  /* 0x0000000708087812 */ /* 0x000fe200078ec0ff */
[----:B------:R-:W-:Y:S01]  /*0190*/  VIADD R25, R2, 0x3 ;  /* 0x0000000302197836 */ /* 0x000fe20000000000 */
[----:B------:R-:W-:Y:S01]  /*01a0*/  LOP3.LUT R9, R9, 0x7, RZ, 0xc0, !PT ;  /* 0x0000000709097812 */ /* 0x000fe200078ec0ff */
[----:B------:R-:W-:Y:S01]  /*01b0*/  IMAD.MOV R24, RZ, RZ, -R0 ;  /* 0x000000ffff187224 */ /* 0x000fe200078e0a00 */
[----:B------:R-:W-:Y:S01]  /*01c0*/  LOP3.LUT R22, R22, 0x7, RZ, 0xc0, !PT ;  /* 0x0000000716167812 */ /* 0x000fe200078ec0ff */
[----:B------:R-:W-:Y:S01]  /*01d0*/  IMAD.MOV.U32 R3, RZ, RZ, RZ ;  /* 0x000000ffff037224 */ /* 0x000fe200078e00ff */
[----:B------:R-:W-:Y:S01]  /*01e0*/  LOP3.LUT R23, R25, 0x7, RZ, 0xc0, !PT ;  /* 0x0000000719177812 */ /* 0x000fe200078ec0ff */
[----:B------:R-:W-:Y:S01]  /*01f0*/  UMOV UR5, URZ ;  /* 0x000000ff00057c82 */ /* 0x000fe20008000000 */
[----:B------:R-:W-:-:S07]  /*0200*/  LOP3.LUT R5, R4, 0x4, RZ, 0x3c, !PT ;  /* 0x0000000404057812 */ /* 0x000fce00078e3cff */
.L_x_6:
[----:B------:R-:W-:-:S13]  /*0210*/  ISETP.NE.AND P0, PT, R24, RZ, PT ;  /* 0x000000ff1800720c */ /* 0x000fda0003f05270 */
[----:B------:R-:W1:Y:S01]  /*0220*/  @P0 LDC.64 R10, c[0x0][0x380] ;  /* 0x0000e000ff0a0b82 */ /* 0x000e620000000a00 */
[----:B------:R-:W-:-:S05]  /*0230*/  @P0 VIADD R13, R25, 0xfffffffd ;  /* 0xfffffffd190d0836 */ /* 0x000fca0000000000 */
[----:B-1----:R-:W-:-:S05]  /*0240*/  @P0 LEA.HI R10, P1, R13, R10, RZ, 0x1d ;  /* 0x0000000a0d0a0211 */ /* 0x002fca000783e8ff */
[----:B------:R-:W-:-:S06]  /*0250*/  @P0 IMAD.X R11, RZ, RZ, R11, P1 ;  /* 0x000000ffff0b0224 */ /* 0x000fcc00008e060b */
[----:B0-----:R-:W2:Y:S01]  /*0260*/  @P0 LDG.E.U8 R11, desc[UR10][R10.64] ;  /* 0x0000000a0a0b0981 */ /* 0x001ea2000c1e1100 */
[----:B------:R-:W-:Y:S02]  /*0270*/  UIADD3 UR7, UPT, UPT, UR5, 0x1, URZ ;  /* 0x0000000105077890 */ /* 0x000fe4000fffe0ff */
[----:B------:R-:W-:-:S04]  /*0280*/  UIADD3 UR8, UPT, UPT, UR5, 0x2, URZ ;  /* 0x0000000205087890 */ /* 0x000fc8000fffe0ff */
[C---:B------:R-:W-:Y:S01]  /*0290*/  ISETP.NE.AND P6, PT, R0.reuse, UR7, PT ;  /* 0x0000000700007c0c */ /* 0x040fe2000bfc5270 */
[----:B------:R-:W-:Y:S01]  /*02a0*/  UIADD3 UR7, UPT, UPT, UR5, 0x3, URZ ;  /* 0x0000000305077890 */ /* 0x000fe2000fffe0ff */
[----:B------:R-:W-:Y:S01]  /*02b0*/  ISETP.NE.AND P5, PT, R0, UR8, PT ;  /* 0x0000000800007c0c */ /* 0x000fe2000bfa5270 */
[----:B------:R-:W-:-:S03]  /*02c0*/  UIADD3 UR8, UPT, UPT, UR5, 0x4, URZ ;  /* 0x0000000405087890 */ /* 0x000fc6000fffe0ff */
[----:B------:R-:W-:Y:S02]  /*02d0*/  P2R R26, PR, RZ, 0x20 ;  /* 0x00000020ff1a7803 */ /* 0x000fe40000000000 */
[C---:B------:R-:W-:Y:S01]  /*02e0*/  ISETP.NE.AND P4, PT, R0.reuse, UR7, PT ;  /* 0x0000000700007c0c */ /* 0x040fe2000bf85270 */
[----:B------:R-:W-:Y:S01]  /*02f0*/  UIADD3 UR7, UPT, UPT, UR5, 0x5, URZ ;  /* 0x0000000505077890 */ /* 0x000fe2000fffe0ff */
[C---:B------:R-:W-:Y:S01]  /*0300*/  ISETP.NE.AND P3, PT, R0.reuse, UR8, PT ;  /* 0x0000000800007c0c */ /* 0x040fe2000bf65270 */
[----:B------:R-:W-:Y:S02]  /*0310*/  UIADD3 UR8, UPT, UPT, UR5, 0x6, URZ ;  /* 0x0000000605087890 */ /* 0x000fe4000fffe0ff */
[----:B------:R-:W0:Y:S02]  /*0320*/  @P6 LDC.64 R20, c[0x0][0x380] ;  /* 0x0000e000ff146b82 */ /* 0x000e240000000a00 */
[C---:B------:R-:W-:Y:S01]  /*0330*/  ISETP.NE.AND P2, PT, R0.reuse, UR7, PT ;  /* 0x0000000700007c0c */ /* 0x040fe2000bf45270 */
[----:B------:R-:W-:Y:S01]  /*0340*/  @P5 VIADD R27, R25, 0xffffffff ;  /* 0xffffffff191b5836 */ /* 0x000fe20000000000 */
[----:B------:R-:W-:Y:S01]  /*0350*/  ISETP.NE.AND P1, PT, R0, UR8, PT ;  /* 0x0000000800007c0c */ /* 0x000fe2000bf25270 */
[----:B------:R-:W-:-:S03]  /*0360*/  UIADD3 UR7, UPT, UPT, UR5, 0x7, URZ ;  /* 0x0000000705077890 */ /* 0x000fc6000fffe0ff */
[----:B------:R-:W1:Y:S08]  /*0370*/  @P5 LDC.64 R18, c[0x0][0x380] ;  /* 0x0000e000ff125b82 */ /* 0x000e700000000a00 */
[----:B------:R-:W3:Y:S01]  /*0380*/  @P4 LDC.64 R16, c[0x0][0x380] ;  /* 0x0000e000ff104b82 */ /* 0x000ee20000000a00 */
[----:B------:R-:W-:-:S07]  /*0390*/  @P1 VIADD R29, R25, 0x3 ;  /* 0x00000003191d1836 */ /* 0x000fce0000000000 */
[----:B------:R-:W4:Y:S08]  /*03a0*/  @P3 LDC.64 R14, c[0x0][0x380] ;  /* 0x0000e000ff0e3b82 */ /* 0x000f300000000a00 */
[----:B------:R-:W5:Y:S01]  /*03b0*/  @P2 LDC.64 R12, c[0x0][0x380] ;  /* 0x0000e000ff0c2b82 */ /* 0x000f620000000a00 */
[----:B--2---:R-:W-:-:S04]  /*03c0*/  @P0 SHF.R.U32.HI R11, RZ, R4, R11 ;  /* 0x00000004ff0b0219 */ /* 0x004fc8000001160b */
[----:B------:R-:W-:Y:S01]  /*03d0*/  @P0 LOP3.LUT R10, R11, 0x1, RZ, 0xc0, !PT ;  /* 0x000000010b0a0812 */ /* 0x000fe200078ec0ff */
[----:B------:R-:W-:-:S04]  /*03e0*/  @P6 VIADD R11, R25, 0xfffffffe ;  /* 0xfffffffe190b6836 */ /* 0x000fc80000000000 */
[----:B------:R-:W-:Y:S01]  /*03f0*/  @P0 IMAD.IADD R3, R3, 0x1, R10 ;  /* 0x0000000103030824 */ /* 0x000fe200078e020a */
[----:B0-----:R-:W-:Y:S02]  /*0400*/  @P6 LEA.HI R20, P0, R11, R20, RZ, 0x1d ;  /* 0x000000140b146211 */ /* 0x001fe4000781e8ff */
[----:B------:R-:W0:Y:S03]  /*0410*/  @P1 LDC.64 R10, c[0x0][0x380] ;  /* 0x0000e000ff0a1b82 */ /* 0x000e260000000a00 */
[----:B------:R-:W-:Y:S01]  /*0420*/  @P6 IMAD.X R21, RZ, RZ, R21, P0 ;  /* 0x000000ffff156224 */ /* 0x000fe200000e0615 */
[----:B-1----:R-:W-:Y:S01]  /*0430*/  @P5 LEA.HI R18, P0, R27, R18, RZ, 0x1d ;  /* 0x000000121b125211 */ /* 0x002fe2000781e8ff */
[----:B------:R-:W-:-:S04]  /*0440*/  @P3 VIADD R27, R25, 0x1 ;  /* 0x00000001191b3836 */ /* 0x000fc80000000000 */
[----:B------:R-:W-:Y:S01]  /*0450*/  @P5 IMAD.X R19, RZ, RZ, R19, P0 ;  /* 0x000000ffff135224 */ /* 0x000fe200000e0613 */
[----:B---3--:R-:W-:Y:S01]  /*0460*/  @P4 LEA.HI R16, P0, R25, R16, RZ, 0x1d ;  /* 0x0000001019104211 */ /* 0x008fe2000781e8ff */
[----:B------:R-:W2:Y:S04]  /*0470*/  @P6 LDG.E.U8 R21, desc[UR10][R20.64] ;  /* 0x0000000a14156981 */ /* 0x000ea8000c1e1100 */
[----:B------:R-:W-:Y:S01]  /*0480*/  @P4 IMAD.X R17, RZ, RZ, R17, P0 ;  /* 0x000000ffff114224 */ /* 0x000fe200000e0611 */
[----:B----4-:R-:W-:Y:S01]  /*0490*/  @P3 LEA.HI R14, P0, R27, R14, RZ, 0x1d ;  /* 0x0000000e1b0e3211 */ /* 0x010fe2000781e8ff */
[----:B------:R-:W-:-:S03]  /*04a0*/  @P2 VIADD R27, R25, 0x2 ;  /* 0x00000002191b2836 */ /* 0x000fc60000000000 */
[----:B------:R-:W3:Y:S01]  /*04b0*/  @P4 LDG.E.U8 R16, desc[UR10][R16.64] ;  /* 0x0000000a10104981 */ /* 0x000ee2000c1e1100 */
[----:B------:R-:W-:Y:S01]  /*04c0*/  @P3 IMAD.X R15, RZ, RZ, R15, P0 ;  /* 0x000000ffff0f3224 */ /* 0x000fe200000e060f */
[----:B-----5:R-:W-:-:S04]  /*04d0*/  @P2 LEA.HI R12, P0, R27, R12, RZ, 0x1d ;  /* 0x0000000c1b0c2211 */ /* 0x020fc8000781e8ff */
[----:B------:R-:W4:Y:S01]  /*04e0*/  @P3 LDG.E.U8 R14, desc[UR10][R14.64] ;  /* 0x0000000a0e0e3981 */ /* 0x000f22000c1e1100 */
[----:B------:R-:W-:Y:S01]  /*04f0*/  @P2 IMAD.X R13, RZ, RZ, R13, P0 ;  /* 0x000000ffff0d2224 */ /* 0x000fe200000e060d */
[----:B0-----:R-:W-:-:S05]  /*0500*/  @P1 LEA.HI R28, P0, R29, R10, RZ, 0x1d ;  /* 0x0000000a1d1c1211 */ /* 0x001fca000781e8ff */
[----:B------:R-:W-:Y:S01]  /*0510*/  @P1 IMAD.X R29, RZ, RZ, R11, P0 ;  /* 0x000000ffff1d1224 */ /* 0x000fe200000e060b */
[----:B------:R-:W-:Y:S01]  /*0520*/  ISETP.NE.AND P0, PT, R0, UR7, PT ;  /* 0x0000000700007c0c */ /* 0x000fe2000bf05270 */
[----:B------:R-:W5:Y:S04]  /*0530*/  @P2 LDG.E.U8 R13, desc[UR10][R12.64] ;  /* 0x0000000a0c0d2981 */ /* 0x000f68000c1e1100 */
[----:B------:R-:W3:Y:S08]  /*0540*/  @P1 LDG.E.U8 R28, desc[UR10][R28.64] ;  /* 0x0000000a1c1c1981 */ /* 0x000ef0000c1e1100 */
[----:B------:R-:W0:Y:S01]  /*0550*/  @P0 LDC.64 R10, c[0x0][0x380] ;  /* 0x0000e000ff0a0b82 */ /* 0x000e220000000a00 */
[----:B------:R-:W-:-:S05]  /*0560*/  @P0 VIADD R27, R25, 0x4 ;  /* 0x00000004191b0836 */ /* 0x000fca0000000000 */
[----:B0-----:R-:W-:-:S05]  /*0570*/  @P0 LEA.HI R10, P5, R27, R10, RZ, 0x1d ;  /* 0x0000000a1b0a0211 */ /* 0x001fca00078be8ff */
[----:B------:R-:W-:Y:S01]  /*0580*/  @P0 IMAD.X R11, RZ, RZ, R11, P5 ;  /* 0x000000ffff0b0224 */ /* 0x000fe200028e060b */
[----:B------:R-:W-:-:S05]  /*0590*/  ISETP.NE.AND P5, PT, R26, RZ, PT ;  /* 0x000000ff1a00720c */ /* 0x000fca0003fa5270 */
[----:B------:R0:W3:Y:S08]  /*05a0*/  @P0 LDG.E.U8 R11, desc[UR10][R10.64] ;  /* 0x0000000a0a0b0981 */ /* 0x0000f0000c1e1100 */
[----:B------:R-:W3:Y:S01]  /*05b0*/  @P5 LDG.E.U8 R18, desc[UR10][R18.64] ;  /* 0x0000000a12125981 */ /* 0x000ee2000c1e1100 */
[----:B------:R-:W-:-:S04]  /*05c0*/  UIADD3 UR5, UPT, UPT, UR5, 0x8, URZ ;  /* 0x0000000805057890 */ /* 0x000fc8000fffe0ff */
[----:B------:R-:W-:Y:S01]  /*05d0*/  UISETP.NE.AND UP0, UPT, UR5, UR4, UPT ;  /* 0x000000040500728c */ /* 0x000fe2000bf05270 */
[----:B------:R-:W-:Y:S02]  /*05e0*/  VIADD R24, R24, 0x8 ;  /* 0x0000000818187836 */ /* 0x000fe40000000000 */
[----:B------:R-:W-:Y:S01]  /*05f0*/  VIADD R25, R25, 0x8 ;  /* 0x0000000819197836 */ /* 0x000fe20000000000 */
[----:B--2---:R-:W-:-:S04]  /*0600*/  @P6 SHF.R.U32.HI R21, RZ, R6, R21 ;  /* 0x00000006ff156219 */ /* 0x004fc80000011615 */
[----:B------:R-:W-:-:S05]  /*0610*/  @P6 LOP3.LUT R20, R21, 0x1, RZ, 0xc0, !PT ;  /* 0x0000000115146812 */ /* 0x000fca00078ec0ff */
[----:B------:R-:W-:Y:S01]  /*0620*/  @P6 IMAD.IADD R3, R3, 0x1, R20 ;  /* 0x0000000103036824 */ /* 0x000fe200078e0214 */
[----:B----4-:R-:W-:-:S04]  /*0630*/  @P3 SHF.R.U32.HI R14, RZ, R5, R14 ;  /* 0x00000005ff0e3219 */ /* 0x010fc8000001160e */
[----:B------:R-:W-:Y:S02]  /*0640*/  @P3 LOP3.LUT R14, R14, 0x1, RZ, 0xc0, !PT ;  /* 0x000000010e0e3812 */ /* 0x000fe400078ec0ff */
[----:B-----5:R-:W-:Y:S02]  /*0650*/  @P2 SHF.R.U32.HI R13, RZ, R8, R13 ;  /* 0x00000008ff0d2219 */ /* 0x020fe4000001160d */
[----:B---3--:R-:W-:Y:S02]  /*0660*/  @P1 SHF.R.U32.HI R28, RZ, R9, R28 ;  /* 0x00000009ff1c1219 */ /* 0x008fe4000001161c */
[----:B0-----:R-:W-:Y:S02]  /*0670*/  @P2 LOP3.LUT R10, R13, 0x1, RZ, 0xc0, !PT ;  /* 0x000000010d0a2812 */ /* 0x001fe400078ec0ff */
[----:B------:R-:W-:Y:S02]  /*0680*/  @P1 LOP3.LUT R28, R28, 0x1, RZ, 0xc0, !PT ;  /* 0x000000011c1c1812 */ /* 0x000fe400078ec0ff */
[----:B------:R-:W-:-:S02]  /*0690*/  @P5 SHF.R.U32.HI R21, RZ, R7, R18 ;  /* 0x00000007ff155219 */ /* 0x000fc40000011612 */
[----:B------:R-:W-:Y:S02]  /*06a0*/  @P4 SHF.R.U32.HI R18, RZ, R23, R16 ;  /* 0x00000017ff124219 */ /* 0x000fe40000011610 */
[----:B------:R-:W-:Y:S02]  /*06b0*/  @P5 LOP3.LUT R20, R21, 0x1, RZ, 0xc0, !PT ;  /* 0x0000000115145812 */ /* 0x000fe400078ec0ff */
[----:B------:R-:W-:-:S03]  /*06c0*/  @P4 LOP3.LUT R18, R18, 0x1, RZ, 0xc0, !PT ;  /* 0x0000000112124812 */ /* 0x000fc600078ec0ff */
[----:B------:R-:W-:-:S04]  /*06d0*/  @P5 IMAD.IADD R3, R3, 0x1, R20 ;  /* 0x0000000103035824 */ /* 0x000fc800078e0214 */
[----:B------:R-:W-:Y:S01]  /*06e0*/  @P4 IMAD.IADD R3, R3, 0x1, R18 ;  /* 0x0000000103034824 */ /* 0x000fe200078e0212 */
[----:B------:R-:W-:-:S03]  /*06f0*/  @P0 SHF.R.U32.HI R11, RZ, R22, R11 ;  /* 0x00000016ff0b0219 */ /* 0x000fc6000001160b */
[----:B------:R-:W-:-:S04]  /*0700*/  @P3 IMAD.IADD R3, R3, 0x1, R14 ;  /* 0x0000000103033824 */ /* 0x000fc800078e020e */
[----:B------:R-:W-:Y:S01]  /*0710*/  @P2 IMAD.IADD R3, R3, 0x1, R10 ;  /* 0x0000000103032824 */ /* 0x000fe200078e020a */
[----:B------:R-:W-:-:S03]  /*0720*/  @P0 LOP3.LUT R10, R11, 0x1, RZ, 0xc0, !PT ;  /* 0x000000010b0a0812 */ /* 0x000fc600078ec0ff */
[----:B------:R-:W-:-:S04]  /*0730*/  @P1 IMAD.IADD R3, R3, 0x1, R28 ;  /* 0x0000000103031824 */ /* 0x000fc800078e021c */
[----:B------:R-:W-:Y:S01]  /*0740*/  @P0 IMAD.IADD R3, R3, 0x1, R10 ;  /* 0x0000000103030824 */ /* 0x000fe200078e020a */
[----:B------:R-:W-:Y:S06]  /*0750*/  BRA.U UP0, `(.L_x_6) ;  /* 0xfffffff900ac7547 */ /* 0x000fec000b83ffff */
.L_x_5:
[----:B------:R-:W-:-:S09]  /*0760*/  UISETP.NE.AND UP0, UPT, UR6, URZ, UPT ;  /* 0x000000ff0600728c */ /* 0x000fd2000bf05270 */
[----:B------:R-:W-:Y:S05]  /*0770*/  BRA.U !UP0, `(.L_x_7) ;  /* 0x0000000508647547 */ /* 0x000fea000b800000 */
[----:B------:R-:W1:Y:S01]  /*0780*/  LDC R10, c[0x0][0x390] ;  /* 0x0000e400ff0a7b82 */ /* 0x000e620000000800 */
[----:B------:R-:W-:Y:S01]  /*0790*/  UISETP.GE.U32.AND UP0, UPT, UR6, 0x4, UPT ;  /* 0x000000040600788c */ /* 0x000fe2000bf06070 */
[----:B-1----:R-:W-:-:S04]  /*07a0*/  LOP3.LUT R12, R10, 0x3, RZ, 0xc0, !PT ;  /* 0x000000030a0c7812 */ /* 0x002fc800078ec0ff */
[----:B------:R-:W-:-:S04]  /*07b0*/  ISETP.NE.AND P0, PT, R12, RZ, PT ;  /* 0x000000ff0c00720c */ /* 0x000fc80003f05270 */
[----:B------:R-:W-:Y:S09]  /*07c0*/  BRA.U !UP0, `(.L_x_8) ;  /* 0x0000000108b07547 */ /* 0x000ff2000b800000 */
[C---:B------:R-:W-:Y:S01]  /*07d0*/  ISETP.NE.AND P4, PT, R0.reuse, UR4, PT ;  /* 0x0000000400007c0c */ /* 0x040fe2000bf85270 */
[----:B------:R-:W-:Y:S02]  /*07e0*/  UIADD3 UR5, UPT, UPT, UR4, 0x1, URZ ;  /* 0x0000000104057890 */ /* 0x000fe4000fffe0ff */
[----:B------:R-:W-:Y:S02]  /*07f0*/  UIADD3 UR6, UPT, UPT, UR4, 0x2, URZ ;  /* 0x0000000204067890 */ /* 0x000fe4000fffe0ff */
[----:B------:R-:W-:Y:S02]  /*0800*/  UIADD3 UR7, UPT, UPT, UR4, 0x3, URZ ;  /* 0x0000000304077890 */ /* 0x000fe4000fffe0ff */
[C---:B------:R-:W-:Y:S02]  /*0810*/  ISETP.NE.AND P3, PT, R0.reuse, UR5, PT ;  /* 0x0000000500007c0c */ /* 0x040fe4000bf65270 */
[C---:B------:R-:W-:Y:S02]  /*0820*/  ISETP.NE.AND P2, PT, R0.reuse, UR6, PT ;  /* 0x0000000600007c0c */ /* 0x040fe4000bf45270 */
[----:B------:R-:W-:-:S02]  /*0830*/  ISETP.NE.AND P1, PT, R0, UR7, PT ;  /* 0x0000000700007c0c */ /* 0x000fc4000bf25270 */
[----:B------:R-:W1:Y:S01]  /*0840*/  @P4 LDC.64 R14, c[0x0][0x380] ;  /* 0x0000e000ff0e4b82 */ /* 0x000e620000000a00 */
[----:B------:R-:W-:-:S06]  /*0850*/  @P4 VIADD R17, R2, UR4 ;  /* 0x0000000402114c36 */ /* 0x000fcc0008000000 */
[C---:B------:R-:W-:Y:S01]  /*0860*/  @P3 VIADD R13, R2.reuse, UR5 ;  /* 0x00000005020d3c36 */ /* 0x040fe20008000000 */
[----:B------:R-:W2:Y:S01]  /*0870*/  @P3 LDC.64 R4, c[0x0][0x380] ;  /* 0x0000e000ff043b82 */ /* 0x000ea20000000a00 */
[----:B------:R-:W-:-:S07]  /*0880*/  @P2 VIADD R11, R2, UR6 ;  /* 0x00000006020b2c36 */ /* 0x000fce0008000000 */
[----:B------:R-:W3:Y:S08]  /*0890*/  @P2 LDC.64 R6, c[0x0][0x380] ;  /* 0x0000e000ff062b82 */ /* 0x000ef00000000a00 */
[----:B------:R-:W4:Y:S01]  /*08a0*/  @P1 LDC.64 R8, c[0x0][0x380] ;  /* 0x0000e000ff081b82 */ /* 0x000f220000000a00 */
[----:B-1----:R-:W-:-:S05]  /*08b0*/  @P4 LEA.HI R14, P5, R17, R14, RZ, 0x1d ;  /* 0x0000000e110e4211 */ /* 0x002fca00078be8ff */
[----:B------:R-:W-:Y:S01]  /*08c0*/  @P4 IMAD.X R15, RZ, RZ, R15, P5 ;  /* 0x000000ffff0f4224 */ /* 0x000fe200028e060f */
[----:B--2---:R-:W-:Y:S01]  /*08d0*/  @P3 LEA.HI R4, P5, R13, R4, RZ, 0x1d ;  /* 0x000000040d043211 */ /* 0x004fe200078be8ff */
[----:B------:R-:W-:-:S03]  /*08e0*/  @P1 VIADD R19, R2, UR7 ;  /* 0x0000000702131c36 */ /* 0x000fc60008000000 */
[----:B0-----:R-:W2:Y:S01]  /*08f0*/  @P4 LDG.E.U8 R14, desc[UR10][R14.64] ;  /* 0x0000000a0e0e4981 */ /* 0x001ea2000c1e1100 */
[----:B------:R-:W-:Y:S01]  /*0900*/  @P3 IMAD.X R5, RZ, RZ, R5, P5 ;  /* 0x000000ffff053224 */ /* 0x000fe200028e0605 */
[----:B---3--:R-:W-:-:S04]  /*0910*/  @P2 LEA.HI R6, P5, R11, R6, RZ, 0x1d ;  /* 0x000000060b062211 */ /* 0x008fc800078be8ff */
[----:B------:R-:W3:Y:S01]  /*0920*/  @P3 LDG.E.U8 R4, desc[UR10][R4.64] ;  /* 0x0000000a04043981 */ /* 0x000ee2000c1e1100 */
[----:B------:R-:W-:Y:S01]  /*0930*/  @P2 IMAD.X R7, RZ, RZ, R7, P5 ;  /* 0x000000ffff072224 */ /* 0x000fe200028e0607 */
[----:B----4-:R-:W-:-:S04]  /*0940*/  @P1 LEA.HI R8, P6, R19, R8, RZ, 0x1d ;  /* 0x0000000813081211 */ /* 0x010fc800078de8ff */
[----:B------:R-:W4:Y:S01]  /*0950*/  @P2 LDG.E.U8 R6, desc[UR10][R6.64] ;  /* 0x0000000a06062981 */ /* 0x000f22000c1e1100 */
[----:B------:R-:W-:-:S05]  /*0960*/  @P1 IMAD.X R9, RZ, RZ, R9, P6 ;  /* 0x000000ffff091224 */ /* 0x000fca00030e0609 */
[----:B------:R-:W5:Y:S01]  /*0970*/  @P1 LDG.E.U8 R8, desc[UR10][R8.64] ;  /* 0x0000000a08081981 */ /* 0x000f62000c1e1100 */
[----:B------:R-:W-:Y:S02]  /*0980*/  @P4 LOP3.LUT R17, R17, 0x7, RZ, 0xc0, !PT ;  /* 0x0000000711114812 */ /* 0x000fe400078ec0ff */
[----:B------:R-:W-:Y:S02]  /*0990*/  @P3 LOP3.LUT R13, R13, 0x7, RZ, 0xc0, !PT ;  /* 0x000000070d0d3812 */ /* 0x000fe400078ec0ff */
[----:B------:R-:W-:Y:S02]  /*09a0*/  @P2 LOP3.LUT R11, R11, 0x7, RZ, 0xc0, !PT ;  /* 0x000000070b0b2812 */ /* 0x000fe400078ec0ff */
[----:B------:R-:W-:Y:S01]  /*09b0*/  @P1 LOP3.LUT R19, R19, 0x7, RZ, 0xc0, !PT ;  /* 0x0000000713131812 */ /* 0x000fe200078ec0ff */
[----:B------:R-:W-:Y:S01]  /*09c0*/  UIADD3 UR4, UPT, UPT, UR4, 0x4, URZ ;  /* 0x0000000404047890 */ /* 0x000fe2000fffe0ff */
[----:B--2---:R-:W-:-:S04]  /*09d0*/  @P4 SHF.R.U32.HI R14, RZ, R17, R14 ;  /* 0x00000011ff0e4219 */ /* 0x004fc8000001160e */
[----:B------:R-:W-:Y:S02]  /*09e0*/  @P4 LOP3.LUT R14, R14, 0x1, RZ, 0xc0, !PT ;  /* 0x000000010e0e4812 */ /* 0x000fe400078ec0ff */
[----:B---3--:R-:W-:-:S03]  /*09f0*/  @P3 SHF.R.U32.HI R13, RZ, R13, R4 ;  /* 0x0000000dff0d3219 */ /* 0x008fc60000011604 */
[----:B------:R-:W-:Y:S01]  /*0a00*/  @P4 IMAD.IADD R3, R3, 0x1, R14 ;  /* 0x0000000103034824 */ /* 0x000fe200078e020e */
[----:B------:R-:W-:Y:S02]  /*0a10*/  @P3 LOP3.LUT R4, R13, 0x1, RZ, 0xc0, !PT ;  /* 0x000000010d043812 */ /* 0x000fe400078ec0ff */
[----:B----4-:R-:W-:-:S03]  /*0a20*/  @P2 SHF.R.U32.HI R11, RZ, R11, R6 ;  /* 0x0000000bff0b2219 */ /* 0x010fc60000011606 */
[----:B------:R-:W-:Y:S01]  /*0a30*/  @P3 IMAD.IADD R3, R3, 0x1, R4 ;  /* 0x0000000103033824 */ /* 0x000fe200078e0204 */
[----:B------:R-:W-:Y:S02]  /*0a40*/  @P2 LOP3.LUT R6, R11, 0x1, RZ, 0xc0, !PT ;  /* 0x000000010b062812 */ /* 0x000fe400078ec0ff */
[----:B-----5:R-:W-:-:S03]  /*0a50*/  @P1 SHF.R.U32.HI R8, RZ, R19, R8 ;  /* 0x00000013ff081219 */ /* 0x020fc60000011608 */
[----:B------:R-:W-:Y:S01]  /*0a60*/  @P2 IMAD.IADD R3, R3, 0x1, R6 ;  /* 0x0000000103032824 */ /* 0x000fe200078e0206 */
[----:B------:R-:W-:-:S05]  /*0a70*/  @P1 LOP3.LUT R8, R8, 0x1, RZ, 0xc0, !PT ;  /* 0x0000000108081812 */ /* 0x000fca00078ec0ff */
[----:B------:R-:W-:-:S07]  /*0a80*/  @P1 IMAD.IADD R3, R3, 0x1, R8 ;  /* 0x0000000103031824 */ /* 0x000fce00078e0208 */
.L_x_8:
[----:B------:R-:W-:Y:S05]  /*0a90*/  @!P0 BRA `(.L_x_7) ;  /* 0x00000000009c8947 */ /* 0x000fea0003800000 */
[----:B------:R-:W-:Y:S02]  /*0aa0*/  ISETP.NE.AND P0, PT, R12, 0x1, PT ;  /* 0x000000010c00780c */ /* 0x000fe40003f05270 */
[----:B------:R-:W-:-:S11]  /*0ab0*/  LOP3.LUT R10, R10, 0x1, RZ, 0xc0, !PT ;  /* 0x000000010a0a7812 */ /* 0x000fd600078ec0ff */
[----:B------:R-:W-:Y:S05]  /*0ac0*/  @!P0 BRA `(.L_x_9) ;  /* 0x0000000000588947 */ /* 0x000fea0003800000 */
[----:B------:R-:W-:Y:S02]  /*0ad0*/  UIADD3 UR5, UPT, UPT, UR4, 0x1, URZ ;  /* 0x0000000104057890 */ /* 0x000fe4000fffe0ff */
[----:B------:R-:W-:-:S04]  /*0ae0*/  ISETP.NE.AND P2, PT, R0, UR4, PT ;  /* 0x0000000400007c0c */ /* 0x000fc8000bf45270 */
[----:B------:R-:W-:-:S09]  /*0af0*/  ISETP.NE.AND P0, PT, R0, UR5, PT ;  /* 0x0000000500007c0c */ /* 0x000fd2000bf05270 */
[----:B------:R-:W1:Y:S01]  /*0b00*/  @P2 LDC.64 R6, c[0x0][0x380] ;  /* 0x0000e000ff062b82 */ /* 0x000e620000000a00 */
[----:B------:R-:W-:-:S03]  /*0b10*/  @P2 VIADD R11, R2, UR4 ;  /* 0x00000004020b2c36 */ /* 0x000fc60008000000 */
[----:B------:R-:W-:-:S04]  /*0b20*/  @P0 VIADD R9, R2, UR5 ;  /* 0x0000000502090c36 */ /* 0x000fc80008000000 */
[----:B------:R-:W2:Y:S01]  /*0b30*/  @P0 LDC.64 R4, c[0x0][0x380] ;  /* 0x0000e000ff040b82 */ /* 0x000ea20000000a00 */
[----:B-1----:R-:W-:-:S05]  /*0b40*/  @P2 LEA.HI R6, P1, R11, R6, RZ, 0x1d ;  /* 0x000000060b062211 */ /* 0x002fca000783e8ff */
[----:B------:R-:W-:Y:S01]  /*0b50*/  @P2 IMAD.X R7, RZ, RZ, R7, P1 ;  /* 0x000000ffff072224 */ /* 0x000fe200008e0607 */
[----:B--2---:R-:W-:-:S04]  /*0b60*/  @P0 LEA.HI R4, P1, R9, R4, RZ, 0x1d ;  /* 0x0000000409040211 */ /* 0x004fc8000783e8ff */
[----:B0-----:R-:W2:Y:S01]  /*0b70*/  @P2 LDG.E.U8 R6, desc[UR10][R6.64] ;  /* 0x0000000a06062981 */ /* 0x001ea2000c1e1100 */
[----:B------:R-:W-:-:S05]  /*0b80*/  @P0 IMAD.X R5, RZ, RZ, R5, P1 ;  /* 0x000000ffff050224 */ /* 0x000fca00008e0605 */
[----:B------:R-:W3:Y:S01]  /*0b90*/  @P0 LDG.E.U8 R4, desc[UR10][R4.64] ;  /* 0x0000000a04040981 */ /* 0x000ee2000c1e1100 */
[----:B------:R-:W-:Y:S02]  /*0ba0*/  @P2 LOP3.LUT R11, R11, 0x7, RZ, 0xc0, !PT ;  /* 0x000000070b0b2812 */ /* 0x000fe400078ec0ff */
[----:B------:R-:W-:Y:S01]  /*0bb0*/  @P0 LOP3.LUT R9, R9, 0x7, RZ, 0xc0, !PT ;  /* 0x0000000709090812 */ /* 0x000fe200078ec0ff */
[----:B------:R-:W-:Y:S01]  /*0bc0*/  UIADD3 UR4, UPT, UPT, UR4, 0x2, URZ ;  /* 0x0000000204047890 */ /* 0x000fe2000fffe0ff */
[----:B--2---:R-:W-:-:S04]  /*0bd0*/  @P2 SHF.R.U32.HI R11, RZ, R11, R6 ;  /* 0x0000000bff0b2219 */ /* 0x004fc80000011606 */
[----:B------:R-:W-:Y:S02]  /*0be0*/  @P2 LOP3.LUT R8, R11, 0x1, RZ, 0xc0, !PT ;  /* 0x000000010b082812 */ /* 0x000fe400078ec0ff */
[----:B---3--:R-:W-:-:S03]  /*0bf0*/  @P0 SHF.R.U32.HI R9, RZ, R9, R4 ;  /* 0x00000009ff090219 */ /* 0x008fc60000011604 */
[----:B------:R-:W-:Y:S01]  /*0c00*/  @P2 IMAD.IADD R3, R3, 0x1, R8 ;  /* 0x0000000103032824 */ /* 0x000fe200078e0208 */
[----:B------:R-:W-:-:S05]  /*0c10*/  @P0 LOP3.LUT R8, R9, 0x1, RZ, 0xc0, !PT ;  /* 0x0000000109080812 */ /* 0x000fca00078ec0ff */
[----:B------:R-:W-:-:S07]  /*0c20*/  @P0 IMAD.IADD R3, R3, 0x1, R8 ;  /* 0x0000000103030824 */ /* 0x000fce00078e0208 */
.L_x_9:
[----:B------:R-:W-:Y:S01]  /*0c30*/  ISETP.NE.AND P0, PT, R0, UR4, PT ;  /* 0x0000000400007c0c */ /* 0x000fe2000bf05270 */
[----:B------:R-:W-:Y:S03]  /*0c40*/  BSSY.RECONVERGENT B0, `(.L_x_7) ;  /* 0x000000c000007945 */ /* 0x000fe60003800200 */
[----:B------:R-:W-:-:S13]  /*0c50*/  ISETP.NE.U32.OR P0, PT, R10, 0x1, !P0 ;  /* 0x000000010a00780c */ /* 0x000fda0004705470 */
[----:B------:R-:W-:Y:S05]  /*0c60*/  @P0 BRA `(.L_x_10) ;  /* 0x0000000000240947 */ /* 0x000fea0003800000 */
[----:B------:R-:W1:Y:S01]  /*0c70*/  LDCU.64 UR6, c[0x0][0x380] ;  /* 0x00007000ff0677ac */ /* 0x000e620008000a00 */
[----:B------:R-:W-:-:S05]  /*0c80*/  VIADD R2, R2, UR4 ;  /* 0x0000000402027c36 */ /* 0x000fca0008000000 */
[----:B-1----:R-:W-:-:S05]  /*0c90*/  LEA.HI R4, P0, R2, UR6, RZ, 0x1d ;  /* 0x0000000602047c11 */ /* 0x002fca000f81e8ff */
[----:B------:R-:W-:-:S06]  /*0ca0*/  IMAD.X R5, RZ, RZ, UR7, P0 ;  /* 0x00000007ff057e24 */ /* 0x000fcc00080e06ff */
[----:B0-----:R-:W2:Y:S01]  /*0cb0*/  LDG.E.U8 R5, desc[UR10][R4.64] ;  /* 0x0000000a04057981 */ /* 0x001ea2000c1e1100 */
[----:B------:R-:W-:-:S04]  /*0cc0*/  LOP3.LUT R2, R2, 0x7, RZ, 0xc0, !PT ;  /* 0x0000000702027812 */ /* 0x000fc800078ec0ff */
[----:B--2---:R-:W-:-:S04]  /*0cd0*/  SHF.R.U32.HI R2, RZ, R2, R5 ;  /* 0x00000002ff027219 */ /* 0x004fc80000011605 */
[----:B------:R-:W-:-:S05]  /*0ce0*/  LOP3.LUT R2, R2, 0x1, RZ, 0xc0, !PT ;  /* 0x0000000102027812 */ /* 0x000fca00078ec0ff */
[----:B------:R-:W-:-:S07]  /*0cf0*/  IMAD.IADD R3, R3, 0x1, R2 ;  /* 0x0000000103037824 */ /* 0x000fce00078e0202 */
.L_x_10:
[----:B0-----:R-:W-:Y:S05]  /*0d00*/  BSYNC.RECONVERGENT B0 ;  /* 0x0000000000007941 */ /* 0x001fea0003800200 */
.L_x_7:
[----:B------:R-:W1:Y:S02]  /*0d10*/  LDC.64 R4, c[0x0][0x388] ;  /* 0x0000e200ff047b82 */ /* 0x000e640000000a00 */
[----:B-1----:R-:W-:-:S05]  /*0d20*/  IMAD.WIDE.U32 R4, R0, 0x4, R4 ;  /* 0x0000000400047825 */ /* 0x002fca00078e0004 */
[----:B0-----:R-:W-:Y:S01]  /*0d30*/  STG.E desc[UR10][R4.64], R3 ;  /* 0x0000000304007986 */ /* 0x001fe2000c10190a */
[----:B------:R-:W-:Y:S05]  /*0d40*/  EXIT ;  /* 0x000000000000794d */ /* 0x000fea0003800000 */
.L_x_11:
        /* <DEDUP_REMOVED lines=11> */
.L_x_42:


//--------------------- .text.compute_saturation  --------------------------
	.section	.text.compute_saturation,"ax",@progbits
	.align	128
        .global         compute_saturation
        .type           compute_saturation,@function
        .size           compute_saturation,(.L_x_43 - compute_saturation)
        .other          compute_saturation,@"STO_CUDA_ENTRY STV_DEFAULT"
compute_saturation:
.text.compute_saturation:
[----:B------:R-:W-:Y:S01]  /*0000*/  LDC R1, c[0x0][0x37c] ;  /* 0x0000df00ff017b82 */ /* 0x000fe20000000800 */
[----:B------:R-:W0:Y:S07]  /*0010*/  S2R R2, SR_TID.X ;  /* 0x0000000000027919 */ /* 0x000e2e0000002100 */
[----:B------:R-:W1:Y:S01]  /*0020*/  S2UR UR5, SR_CTAID.X ;  /* 0x00000000000579c3 */ /* 0x000e620000002500 */
[----:B------:R-:W1:Y:S07]  /*0030*/  LDCU UR4, c[0x0][0x360] ;  /* 0x00006c00ff0477ac */ /* 0x000e6e0008000800 */
[----:B------:R-:W2:Y:S01]  /*0040*/  LDC R9, c[0x0][0x398] ;  /* 0x0000e600ff097b82 */ /* 0x000ea20000000800 */
[----:B-1----:R-:W-:-:S06]  /*0050*/  UIMAD UR5, UR5, UR4, URZ ;  /* 0x00000004050572a4 */ /* 0x002fcc000f8e02ff */
[----:B0-----:R-:W-:-:S05]  /*0060*/  VIADD R0, R2, UR5 ;  /* 0x0000000502007c36 */ /* 0x001fca0008000000 */
[----:B--2---:R-:W-:-:S13]  /*0070*/  ISETP.GE.U32.AND P0, PT, R0, R9, PT ;  /* 0x000000090000720c */ /* 0x004fda0003f06070 */
[----:B------:R-:W-:Y:S05]  /*0080*/  @P0 EXIT ;  /* 0x000000000000094d */ /* 0x000fea0003800000 */
[----:B------:R-:W-:Y:S01]  /*0090*/  ISETP.NE.AND P0, PT, R2, RZ, PT ;  /* 0x000000ff0200720c */ /* 0x000fe20003f05270 */
[----:B------:R-:W-:-:S12]  /*00a0*/  BSSY.RECONVERGENT B0, `(.L_x_12) ;  /* 0x000003c000007945 */ /* 0x000fd80003800200 */
[----:B------:R-:W-:Y:S05]  /*00b0*/  @P0 BRA `(.L_x_13) ;  /* 0x0000000000e80947 */ /* 0x000fea0003800000 */
[----:B------:R-:W0:Y:S02]  /*00c0*/  LDC R3, c[0x0][0x39c] ;  /* 0x0000e700ff037b82 */ /* 0x000e240000000800 */
[----:B0-----:R-:W-:-:S05]  /*00d0*/  VIADD R3, R3, 0x1f ;  /* 0x0000001f03037836 */ /* 0x001fca0000000000 */
[----:B------:R-:W-:-:S13]  /*00e0*/  ISETP.GE.U32.AND P0, PT, R3, 0x20, PT ;  /* 0x000000200300780c */ /* 0x000fda0003f06070 */
[----:B------:R-:W-:Y:S05]  /*00f0*/  @!P0 BRA `(.L_x_13) ;  /* 0x0000000000d88947 */ /* 0x000fea0003800000 */
[----:B------:R-:W-:-:S04]  /*0100*/  SHF.R.U32.HI R3, RZ, 0x5, R3 ;  /* 0x00000005ff037819 */ /* 0x000fc80000011603 */
[C---:B------:R-:W-:Y:S01]  /*0110*/  LOP3.LUT R5, R3.reuse, 0xf, RZ, 0xc0, !PT ;  /* 0x0000000f03057812 */ /* 0x040fe200078ec0ff */
[----:B------:R-:W-:-:S03]  /*0120*/  VIADD R4, R3, 0xffffffff ;  /* 0xffffffff03047836 */ /* 0x000fc60000000000 */
[----:B------:R-:W-:Y:S02]  /*0130*/  ISETP.NE.AND P0, PT, R5, RZ, PT ;  /* 0x000000ff0500720c */ /* 0x000fe40003f05270 */
[----:B------:R-:W-:Y:S01]  /*0140*/  ISETP.GE.U32.AND P1, PT, R4, 0xf, PT ;  /* 0x0000000f0400780c */ /* 0x000fe20003f26070 */
[----:B------:R-:W-:-:S12]  /*0150*/  IMAD.MOV.U32 R4, RZ, RZ, RZ ;  /* 0x000000ffff047224 */ /* 0x000fd800078e00ff */
[----:B------:R-:W-:Y:S05]  /*0160*/  @!P1 BRA `(.L_x_14) ;  /* 0x0000000000389947 */ /* 0x000fea0003800000 */
[----:B------:R-:W0:Y:S01]  /*0170*/  S2UR UR6, SR_CgaCtaId ;  /* 0x00000000000679c3 */ /* 0x000e220000008800 */
[----:B------:R-:W-:Y:S01]  /*0180*/  LOP3.LUT R4, R3, 0x7fffff0, RZ, 0xc0, !PT ;  /* 0x07fffff003047812 */ /* 0x000fe200078ec0ff */
[----:B------:R-:W-:-:S04]  /*0190*/  UMOV UR4, 0x400 ;  /* 0x0000040000047882 */ /* 0x000fc80000000000 */
[----:B------:R-:W-:Y:S01]  /*01a0*/  IMAD.MOV R6, RZ, RZ, -R4 ;  /* 0x000000ffff067224 */ /* 0x000fe200078e0a04 */
[----:B0-----:R-:W-:-:S04]  /*01b0*/  ULEA UR4, UR6, UR4, 0x18 ;  /* 0x0000000406047291 */ /* 0x001fc8000f8ec0ff */
[----:B------:R-:W-:-:S12]  /*01c0*/  UIADD3 UR4, UPT, UPT, UR4, 0x20, URZ ;  /* 0x0000002004047890 */ /* 0x000fd8000fffe0ff */
.L_x_15:
[----:B------:R-:W-:Y:S01]  /*01d0*/  VIADD R6, R6, 0x10 ;  /* 0x0000001006067836 */ /* 0x000fe20000000000 */
[----:B------:R-:W-:Y:S04]  /*01e0*/  STS.128 [UR4+-0x20], RZ ;  /* 0xffffe0ffff007988 */ /* 0x000fe80008000c04 */
[----:B------:R-:W-:Y:S01]  /*01f0*/  ISETP.NE.AND P1, PT, R6, RZ, PT ;  /* 0x000000ff0600720c */ /* 0x000fe20003f25270 */
[----:B------:R-:W-:Y:S04]  /*0200*/  STS.128 [UR4+-0x10], RZ ;  /* 0xfffff0ffff007988 */ /* 0x000fe80008000c04 */
[----:B------:R-:W-:Y:S04]  /*0210*/  STS.128 [UR4], RZ ;  /* 0x000000ffff007988 */ /* 0x000fe80008000c04 */
[----:B------:R-:W-:Y:S01]  /*0220*/  STS.128 [UR4+0x10], RZ ;  /* 0x000010ffff007988 */ /* 0x000fe20008000c04 */
[----:B------:R-:W-:-:S03]  /*0230*/  UIADD3 UR4, UPT, UPT, UR4, 0x40, URZ ;  /* 0x0000004004047890 */ /* 0x000fc6000fffe0ff */
[----:B------:R-:W-:Y:S09]  /*0240*/  @P1 BRA `(.L_x_15) ;  /* 0xfffffffc00e01947 */ /* 0x000ff2000383ffff */
.L_x_14:
[----:B------:R-:W-:Y:S05]  /*0250*/  @!P0 BRA `(.L_x_13) ;  /* 0x0000000000808947 */ /* 0x000fea0003800000 */
[----:B------:R-:W-:Y:S02]  /*0260*/  ISETP.GE.U32.AND P0, PT, R5, 0x8, PT ;  /* 0x000000080500780c */ /* 0x000fe40003f06070 */
[----:B------:R-:W-:-:S04]  /*0270*/  LOP3.LUT R7, R3, 0x7, RZ, 0xc0, !PT ;  /* 0x0000000703077812 */ /* 0x000fc800078ec0ff */
[----:B------:R-:W-:-:S07]  /*0280*/  ISETP.NE.AND P1, PT, R7, RZ, PT ;  /* 0x000000ff0700720c */ /* 0x000fce0003f25270 */
[----:B------:R-:W-:Y:S06]  /*0290*/  @!P0 BRA `(.L_x_16) ;  /* 0x00000000001c8947 */ /* 0x000fec0003800000 */
[----:B------:R-:W0:Y:S01]  /*02a0*/  S2R R6, SR_CgaCtaId ;  /* 0x0000000000067919 */ /* 0x000e220000008800 */
[----:B------:R-:W-:-:S04]  /*02b0*/  MOV R5, 0x400 ;  /* 0x0000040000057802 */ /* 0x000fc80000000f00 */
[----:B0-----:R-:W-:-:S05]  /*02c0*/  LEA R5, R6, R5, 0x18 ;  /* 0x0000000506057211 */ /* 0x001fca00078ec0ff */
[C---:B------:R-:W-:Y:S02]  /*02d0*/  IMAD R5, R4.reuse, 0x4, R5 ;  /* 0x0000000404057824 */ /* 0x040fe400078e0205 */
[----:B------:R-:W-:-:S03]  /*02e0*/  VIADD R4, R4, 0x8 ;  /* 0x0000000804047836 */ /* 0x000fc60000000000 */
[----:B------:R0:W-:Y:S04]  /*02f0*/  STS.128 [R5], RZ ;  /* 0x000000ff05007388 */ /* 0x0001e80000000c00 */
[----:B------:R0:W-:Y:S02]  /*0300*/  STS.128 [R5+0x10], RZ ;  /* 0x000010ff05007388 */ /* 0x0001e40000000c00 */
.L_x_16:
[----:B------:R-:W-:Y:S05]  /*0310*/  @!P1 BRA `(.L_x_13) ;  /* 0x0000000000509947 */ /* 0x000fea0003800000 */
[----:B------:R-:W-:Y:S02]  /*0320*/  ISETP.GE.U32.AND P0, PT, R7, 0x4, PT ;  /* 0x000000040700780c */ /* 0x000fe40003f06070 */
[----:B------:R-:W-:-:S04]  /*0330*/  LOP3.LUT R3, R3, 0x3, RZ, 0xc0, !PT ;  /* 0x0000000303037812 */ /* 0x000fc800078ec0ff */
[----:B------:R-:W-:-:S07]  /*0340*/  ISETP.NE.AND P1, PT, R3, RZ, PT ;  /* 0x000000ff0300720c */ /* 0x000fce0003f25270 */
[----:B------:R-:W1:Y:S01]  /*0350*/  @P0 S2R R6, SR_CgaCtaId ;  /* 0x0000000000060919 */ /* 0x000e620000008800 */
[----:B0-----:R-:W-:-:S04]  /*0360*/  @P0 MOV R5, 0x400 ;  /* 0x0000040000050802 */ /* 0x001fc80000000f00 */
[----:B-1----:R-:W-:-:S05]  /*0370*/  @P0 LEA R5, R6, R5, 0x18 ;  /* 0x0000000506050211 */ /* 0x002fca00078ec0ff */
[C---:B------:R-:W-:Y:S02]  /*0380*/  @P0 IMAD R5, R4.reuse, 0x4, R5 ;  /* 0x0000000404050824 */ /* 0x040fe400078e0205 */
[----:B------:R-:W-:-:S03]  /*0390*/  @P0 VIADD R4, R4, 0x4 ;  /* 0x0000000404040836 */ /* 0x000fc60000000000 */
[----:B------:R1:W-:Y:S01]  /*03a0*/  @P0 STS.128 [R5], RZ ;  /* 0x000000ff05000388 */ /* 0x0003e20000000c00 */
[----:B------:R-:W-:Y:S05]  /*03b0*/  @!P1 BRA `(.L_x_13) ;  /* 0x0000000000289947 */ /* 0x000fea0003800000 */
[----:B------:R-:W0:Y:S01]  /*03c0*/  S2R R6, SR_CgaCtaId ;  /* 0x0000000000067919 */ /* 0x000e220000008800 */
[----:B-1----:R-:W-:Y:S01]  /*03d0*/  MOV R5, 0x400 ;  /* 0x0000040000057802 */ /* 0x002fe20000000f00 */
[----:B------:R-:W-:-:S03]  /*03e0*/  IMAD.MOV R3, RZ, RZ, -R3 ;  /* 0x000000ffff037224 */ /* 0x000fc600078e0a03 */
[----:B0-----:R-:W-:-:S05]  /*03f0*/  LEA R5, R6, R5, 0x18 ;  /* 0x0000000506057211 */ /* 0x001fca00078ec0ff */
[----:B------:R-:W-:-:S07]  /*0400*/  IMAD R4, R4, 0x4, R5 ;  /* 0x0000000404047824 */ /* 0x000fce00078e0205 */
.L_x_17:
[----:B------:R-:W-:Y:S01]  /*0410*/  VIADD R3, R3, 0x1 ;  /* 0x0000000103037836 */ /* 0x000fe20000000000 */
[----:B------:R0:W-:Y:S04]  /*0420*/  STS [R4], RZ ;  /* 0x000000ff04007388 */ /* 0x0001e80000000800 */
[----:B------:R-:W-:Y:S01]  /*0430*/  ISETP.NE.AND P0, PT, R3, RZ, PT ;  /* 0x000000ff0300720c */ /* 0x000fe20003f05270 */
[----:B0-----:R-:W-:-:S12]  /*0440*/  VIADD R4, R4, 0x4 ;  /* 0x0000000404047836 */ /* 0x001fd80000000000 */
[----:B------:R-:W-:Y:S05]  /*0450*/  @P0 BRA `(.L_x_17) ;  /* 0xfffffffc00ec0947 */ /* 0x000fea000383ffff */
.L_x_13:
[----:B------:R-:W-:Y:S05]  /*0460*/  BSYNC.RECONVERGENT B0 ;  /* 0x0000000000007941 */ /* 0x000fea0003800200 */
.L_x_12:
[----:B------:R-:W-:Y:S01]  /*0470*/  BAR.SYNC.DEFER_BLOCKING 0x0 ;  /* 0x0000000000007b1d */ /* 0x000fe20000010000 */
[C---:B------:R-:W-:Y:S01]  /*0480*/  ISETP.GE.U32.AND P0, PT, R9.reuse, 0x4, PT ;  /* 0x000000040900780c */ /* 0x040fe20003f06070 */
[----:B------:R-:W-:Y:S01]  /*0490*/  IMAD.MOV.U32 R7, RZ, RZ, RZ ;  /* 0x000000ffff077224 */ /* 0x000fe200078e00ff */
[----:B------:R-:W-:-:S03]  /*04a0*/  LOP3.LUT R3, R9, 0x3, RZ, 0xc0, !PT ;  /* 0x0000000309037812 */ /* 0x000fc600078ec0ff */
[----:B------:R-:W2:Y:S08]  /*04b0*/  LDCU.64 UR8, c[0x0][0x358] ;  /* 0x00006b00ff0877ac */ /* 0x000eb00008000a00 */
[----:B------:R-:W-:Y:S05]  /*04c0*/  @!P0 BRA `(.L_x_18) ;  /* 0x00000008002c8947 */ /* 0x000fea0003800000 */
[----:B------:R-:W3:Y:S01]  /*04d0*/  LDCU.64 UR6, c[0x0][0x388] ;  /* 0x00007100ff0677ac */ /* 0x000ee20008000a00 */
[----:B------:R-:W-:Y:S01]  /*04e0*/  LOP3.LUT R7, R9, 0xfffffffc, RZ, 0xc0, !PT ;  /* 0xfffffffc09077812 */ /* 0x000fe200078ec0ff */
[----:B------:R-:W-:Y:S02]  /*04f0*/  IMAD R6, R0, R9, 0x1 ;  /* 0x0000000100067424 */ /* 0x000fe400078e0209 */
[----:B------:R-:W-:Y:S01]  /*0500*/  IMAD.MOV R11, RZ, RZ, -R0 ;  /* 0x000000ffff0b7224 */ /* 0x000fe200078e0a00 */
[----:B------:R-:W4:Y:S01]  /*0510*/  LDCU.64 UR10, c[0x0][0x380] ;  /* 0x00007000ff0a77ac */ /* 0x000f220008000a00 */
[----:B---3--:R-:W-:-:S04]  /*0520*/  UIADD3 UR4, UP0, UPT, UR6, 0x8, URZ ;  /* 0x0000000806047890 */ /* 0x008fc8000ff1e0ff */
[----:B------:R-:W-:Y:S02]  /*0530*/  UIADD3.X UR6, UPT, UPT, URZ, UR7, URZ, UP0, !UPT ;  /* 0x00000007ff067290 */ /* 0x000fe400087fe4ff */
[----:B------:R-:W-:Y:S01]  /*0540*/  IMAD.U32 R4, RZ, RZ, UR4 ;  /* 0x00000004ff047e24 */ /* 0x000fe2000f8e00ff */
[----:B------:R-:W-:-:S03]  /*0550*/  UMOV UR4, URZ ;  /* 0x000000ff00047c82 */ /* 0x000fc60008000000 */
[----:B01--4-:R-:W-:-:S07]  /*0560*/  IMAD.U32 R5, RZ, RZ, UR6 ;  /* 0x00000006ff057e24 */ /* 0x013fce000f8e00ff */
.L_x_27:
[----:B------:R-:W-:Y:S01]  /*0570*/  ISETP.NE.AND P0, PT, R11, RZ, PT ;  /* 0x000000ff0b00720c */ /* 0x000fe20003f05270 */
[----:B------:R-:W-:-:S12]  /*0580*/  BSSY.RECONVERGENT B0, `(.L_x_19) ;  /* 0x000001c000007945 */ /* 0x000fd80003800200 */
[----:B0123--:R-:W-:Y:S05]  /*0590*/  @!P0 BRA `(.L_x_20) ;  /* 0x0000000000688947 */ /* 0x00ffea0003800000 */
[----:B------:R-:W-:-:S05]  /*05a0*/  VIADD R10, R6, 0xffffffff ;  /* 0xffffffff060a7836 */ /* 0x000fca0000000000 */
[----:B------:R-:W-:-:S05]  /*05b0*/  LEA.HI R8, P0, R10, UR10, RZ, 0x1d ;  /* 0x0000000a0a087c11 */ /* 0x000fca000f81e8ff */
[----:B------:R-:W-:-:S06]  /*05c0*/  IMAD.X R9, RZ, RZ, UR11, P0 ;  /* 0x0000000bff097e24 */ /* 0x000fcc00080e06ff */
[----:B--2---:R-:W2:Y:S01]  /*05d0*/  LDG.E.U8 R9, desc[UR8][R8.64] ;  /* 0x0000000808097981 */ /* 0x004ea2000c1e1100 */
[----:B------:R-:W-:-:S04]  /*05e0*/  LOP3.LUT R10, R10, 0x7, RZ, 0xc0, !PT ;  /* 0x000000070a0a7812 */ /* 0x000fc800078ec0ff */
[----:B--2---:R-:W-:-:S04]  /*05f0*/  SHF.R.U32.HI R10, RZ, R10, R9 ;  /* 0x0000000aff0a7219 */ /* 0x004fc80000011609 */
[----:B------:R-:W-:-:S04]  /*0600*/  LOP3.LUT R10, R10, 0x1, RZ, 0xc0, !PT ;  /* 0x000000010a0a7812 */ /* 0x000fc800078ec0ff */
[----:B------:R-:W-:-:S13]  /*0610*/  ISETP.NE.U32.AND P0, PT, R10, 0x1, PT ;  /* 0x000000010a00780c */ /* 0x000fda0003f05070 */
[----:B------:R-:W-:Y:S05]  /*0620*/  @P0 BRA `(.L_x_20) ;  /* 0x0000000000440947 */ /* 0x000fea0003800000 */
[----:B------:R-:W2:Y:S02]  /*0630*/  LDG.E R8, desc[UR8][R4.64+-0x8] ;  /* 0xfffff80804087981 */ /* 0x000ea4000c1e1900 */
[----:B--2---:R-:W-:-:S13]  /*0640*/  ISETP.NE.AND P0, PT, R8, -0x1, PT ;  /* 0xffffffff0800780c */ /* 0x004fda0003f05270 */
[----:B------:R-:W-:Y:S05]  /*0650*/  @!P0 BRA `(.L_x_20) ;  /* 0x0000000000388947 */ /* 0x000fea0003800000 */
[----:B------:R-:W0:Y:S01]  /*0660*/  S2R R10, SR_LANEID ;  /* 0x00000000000a7919 */ /* 0x000e220000000000 */
[----:B------:R-:W-:Y:S01]  /*0670*/  IMAD.MOV.U32 R9, RZ, RZ, 0x1 ;  /* 0x00000001ff097424 */ /* 0x000fe200078e00ff */
[----:B------:R-:W1:Y:S01]  /*0680*/  S2UR UR7, SR_CgaCtaId ;  /* 0x00000000000779c3 */ /* 0x000e620000008800 */
[----:B------:R-:W-:Y:S02]  /*0690*/  VOTEU.ANY UR6, UPT, PT ;  /* 0x0000000000067886 */ /* 0x000fe400038e0100 */
[----:B------:R-:W-:Y:S01]  /*06a0*/  UFLO.U32 UR6, UR6 ;  /* 0x00000006000672bd */ /* 0x000fe200080e0000 */
[----:B------:R-:W-:Y:S02]  /*06b0*/  SHF.L.W.U32 R9, R9, R8, RZ ;  /* 0x0000000809097219 */ /* 0x000fe40000000eff */
[----:B------:R-:W-:Y:S02]  /*06c0*/  SHF.R.U32.HI R8, RZ, 0x3, R8 ;  /* 0x00000003ff087819 */ /* 0x000fe40000011608 */
[----:B------:R-:W2:Y:S02]  /*06d0*/  REDUX.OR UR12, R9 ;  /* 0x00000000090c73c4 */ /* 0x000ea40000004000 */
[----:B------:R-:W-:-:S02]  /*06e0*/  LOP3.LUT R8, R8, 0x1ffffffc, RZ, 0xc0, !PT ;  /* 0x1ffffffc08087812 */ /* 0x000fc400078ec0ff */
[----:B0-----:R-:W-:Y:S01]  /*06f0*/  ISETP.EQ.U32.AND P0, PT, R10, UR6, PT ;  /* 0x000000060a007c0c */ /* 0x001fe2000bf02070 */
[----:B------:R-:W-:Y:S02]  /*0700*/  UMOV UR6, 0x400 ;  /* 0x0000040000067882 */ /* 0x000fe40000000000 */
[----:B-1----:R-:W-:Y:S01]  /*0710*/  ULEA UR6, UR7, UR6, 0x18 ;  /* 0x0000000607067291 */ /* 0x002fe2000f8ec0ff */
[----:B--2---:R-:W-:-:S09]  /*0720*/  IMAD.U32 R13, RZ, RZ, UR12 ;  /* 0x0000000cff0d7e24 */ /* 0x004fd2000f8e00ff */
[----:B------:R0:W-:Y:S02]  /*0730*/  @P0 ATOMS.OR RZ, [R8+UR6], R13 ;  /* 0x0000000d08ff098c */ /* 0x0001e4000b000006 */
.L_x_20:
[----:B--2---:R-:W-:Y:S05]  /*0740*/  BSYNC.RECONVERGENT B0 ;  /* 0x0000000000007941 */ /* 0x004fea0003800200 */
.L_x_19:
[----:B------:R-:W-:Y:S01]  /*0750*/  UIADD3 UR6, UPT, UPT, UR4, 0x1, URZ ;  /* 0x0000000104067890 */ /* 0x000fe2000fffe0ff */
[----:B------:R-:W-:Y:S05]  /*0760*/  BSSY.RECONVERGENT B0, `(.L_x_21) ;  /* 0x000001c000007945 */ /* 0x000fea0003800200 */
[----:B------:R-:W-:-:S13]  /*0770*/  ISETP.NE.AND P0, PT, R0, UR6, PT ;  /* 0x0000000600007c0c */ /* 0x000fda000bf05270 */
[----:B------:R-:W-:Y:S05]  /*0780*/  @!P0 BRA `(.L_x_22) ;  /* 0x0000000000648947 */ /* 0x000fea0003800000 */
[----:B0-----:R-:W-:-:S05]  /*0790*/  LEA.HI R8, P0, R6, UR10, RZ, 0x1d ;  /* 0x0000000a06087c11 */ /* 0x001fca000f81e8ff */
[----:B------:R-:W-:-:S06]  /*07a0*/  IMAD.X R9, RZ, RZ, UR11, P0 ;  /* 0x0000000bff097e24 */ /* 0x000fcc00080e06ff */
[----:B------:R-:W2:Y:S01]  /*07b0*/  LDG.E.U8 R9, desc[UR8][R8.64] ;  /* 0x0000000808097981 */ /* 0x000ea2000c1e1100 */
        /* <DEDUP_REMOVED lines=22> */
.L_x_22:
[----:B------:R-:W-:Y:S05]  /*0920*/  BSYNC.RECONVERGENT B0 ;  /* 0x0000000000007941 */ /* 0x000fea0003800200 */
.L_x_21:
[----:B------:R-:W-:Y:S01]  /*0930*/  UIADD3 UR6, UPT, UPT, UR4, 0x2, URZ ;  /* 0x0000000204067890 */ /* 0x000fe2000fffe0ff */
[----:B------:R-:W-:Y:S05]  /*0940*/  BSSY.RECONVERGENT B0, `(.L_x_23) ;  /* 0x000001d000007945 */ /* 0x000fea0003800200 */
[----:B------:R-:W-:-:S13]  /*0950*/  ISETP.NE.AND P0, PT, R0, UR6, PT ;  /* 0x0000000600007c0c */ /* 0x000fda000bf05270 */
[----:B------:R-:W-:Y:S05]  /*0960*/  @!P0 BRA `(.L_x_24) ;  /* 0x0000000000688947 */ /* 0x000fea0003800000 */
[----:B------:R-:W-:-:S05]  /*0970*/  VIADD R10, R6, 0x1 ;  /* 0x00000001060a7836 */ /* 0x000fca0000000000 */
[----:B01----:R-:W-:-:S05]  /*0980*/  LEA.HI R8, P0, R10, UR10, RZ, 0x1d ;  /* 0x0000000a0a087c11 */ /* 0x003fca000f81e8ff */
        /* <DEDUP_REMOVED lines=24> */
.L_x_24:
[----:B------:R-:W-:Y:S05]  /*0b10*/  BSYNC.RECONVERGENT B0 ;  /* 0x0000000000007941 */ /* 0x000fea0003800200 */
.L_x_23:
[----:B------:R-:W-:Y:S01]  /*0b20*/  UIADD3 UR6, UPT, UPT, UR4, 0x3, URZ ;  /* 0x0000000304067890 */ /* 0x000fe2000fffe0ff */
[----:B------:R-:W-:Y:S05]  /*0b30*/  BSSY.RECONVERGENT B0, `(.L_x_25) ;  /* 0x000001d000007945 */ /* 0x000fea0003800200 */
[----:B------:R-:W-:-:S13]  /*0b40*/  ISETP.NE.AND P0, PT, R0, UR6, PT ;  /* 0x0000000600007c0c */ /* 0x000fda000bf05270 */
[----:B------:R-:W-:Y:S05]  /*0b50*/  @!P0 BRA `(.L_x_26) ;  /* 0x0000000000688947 */ /* 0x000fea0003800000 */
[----:B------:R-:W-:-:S05]  /*0b60*/  VIADD R10, R6, 0x2 ;  /* 0x00000002060a7836 */ /* 0x000fca0000000000 */
[----:B012---:R-:W-:-:S05]  /*0b70*/  LEA.HI R8, P0, R10, UR10, RZ, 0x1d ;  /* 0x0000000a0a087c11 */ /* 0x007fca000f81e8ff */
        /* <DEDUP_REMOVED lines=24> */
.L_x_26:
[----:B------:R-:W-:Y:S05]  /*0d00*/  BSYNC.RECONVERGENT B0 ;  /* 0x0000000000007941 */ /* 0x000fea0003800200 */
.L_x_25:
[----:B------:R-:W-:Y:S01]  /*0d10*/  UIADD3 UR4, UPT, UPT, UR4, 0x4, URZ ;  /* 0x0000000404047890 */ /* 0x000fe2000fffe0ff */
[----:B------:R-:W-:Y:S01]  /*0d20*/  IADD3 R4, P1, PT, R4, 0x10, RZ ;  /* 0x0000001004047810 */ /* 0x000fe20007f3e0ff */
[----:B------:R-:W-:Y:S02]  /*0d30*/  VIADD R6, R6, 0x4 ;  /* 0x0000000406067836 */ /* 0x000fe40000000000 */
[----:B------:R-:W-:Y:S02]  /*0d40*/  VIADD R11, R11, 0x4 ;  /* 0x000000040b0b7836 */ /* 0x000fe40000000000 */
[----:B------:R-:W-:Y:S01]  /*0d50*/  ISETP.NE.AND P0, PT, R7, UR4, PT ;  /* 0x0000000407007c0c */ /* 0x000fe2000bf05270 */
[----:B------:R-:W-:-:S12]  /*0d60*/  IMAD.X R5, RZ, RZ, R5, P1 ;  /* 0x000000ffff057224 */ /* 0x000fd800008e0605 */
[----:B------:R-:W-:Y:S05]  /*0d70*/  @P0 BRA `(.L_x_27) ;  /* 0xfffffff400fc0947 */ /* 0x000fea000383ffff */
.L_x_18:
[----:B------:R-:W-:-:S13]  /*0d80*/  ISETP.NE.AND P0, PT, R3, RZ, PT ;  /* 0x000000ff0300720c */ /* 0x000fda0003f05270 */
[----:B------:R-:W-:Y:S05]  /*0d90*/  @!P0 BRA `(.L_x_28) ;  /* 0x0000000000bc8947 */ /* 0x000fea0003800000 */
[----:B01----:R-:W0:Y:S01]  /*0da0*/  LDC.64 R4, c[0x0][0x388] ;  /* 0x0000e200ff047b82 */ /* 0x003e220000000a00 */
[----:B------:R-:W1:Y:S01]  /*0db0*/  LDCU UR4, c[0x0][0x398] ;  /* 0x00007300ff0477ac */ /* 0x000e620008000800 */
[----:B------:R-:W4:Y:S01]  /*0dc0*/  LDCU.64 UR6, c[0x0][0x380] ;  /* 0x00007000ff0677ac */ /* 0x000f220008000a00 */
[----:B0-----:R-:W-:-:S04]  /*0dd0*/  IMAD.WIDE.U32 R4, R7, 0x4, R4 ;  /* 0x0000000407047825 */ /* 0x001fc800078e0004 */
[----:B--23--:R-:W-:Y:S01]  /*0de0*/  IMAD.MOV.U32 R8, RZ, RZ, R4 ;  /* 0x000000ffff087224 */ /* 0x00cfe200078e0004 */
[----:B------:R-:W-:Y:S01]  /*0df0*/  IADD3 R4, PT, PT, R7, -UR5, -R2 ;  /* 0x8000000507047c10 */ /* 0x000fe2000fffe802 */
[----:B------:R-:W-:Y:S02]  /*0e00*/  IMAD.MOV.U32 R11, RZ, RZ, R5 ;  /* 0x000000ffff0b7224 */ /* 0x000fe400078e0005 */
[----:B------:R-:W-:Y:S02]  /*0e10*/  IMAD.MOV R5, RZ, RZ, -R3 ;  /* 0x000000ffff057224 */ /* 0x000fe400078e0a03 */
[----:B-1--4-:R-:W-:-:S07]  /*0e20*/  IMAD R7, R0, UR4, R7 ;  /* 0x0000000400077c24 */ /* 0x012fce000f8e0207 */
.L_x_31:
[----:B------:R-:W-:Y:S01]  /*0e30*/  ISETP.NE.AND P1, PT, R4, RZ, PT ;  /* 0x000000ff0400720c */ /* 0x000fe20003f25270 */
[----:B------:R-:W-:Y:S01]  /*0e40*/  VIADD R5, R5, 0x1 ;  /* 0x0000000105057836 */ /* 0x000fe20000000000 */
[----:B------:R-:W-:Y:S04]  /*0e50*/  BSSY.RECONVERGENT B0, `(.L_x_29) ;  /* 0x000001e000007945 */ /* 0x000fe80003800200 */
[----:B------:R-:W-:-:S07]  /*0e60*/  ISETP.NE.AND P0, PT, R5, RZ, PT ;  /* 0x000000ff0500720c */ /* 0x000fce0003f05270 */
[----:B0-----:R-:W-:Y:S06]  /*0e70*/  @!P1 BRA `(.L_x_30) ;  /* 0x00000000006c9947 */ /* 0x001fec0003800000 */
[----:B------:R-:W-:-:S05]  /*0e80*/  LEA.HI R2, P1, R7, UR6, RZ, 0x1d ;  /* 0x0000000607027c11 */ /* 0x000fca000f83e8ff */
[----:B------:R-:W-:-:S06]  /*0e90*/  IMAD.X R3, RZ, RZ, UR7, P1 ;  /* 0x00000007ff037e24 */ /* 0x000fcc00088e06ff */
[----:B------:R-:W2:Y:S01]  /*0ea0*/  LDG.E.U8 R3, desc[UR8][R2.64] ;  /* 0x0000000802037981 */ /* 0x000ea2000c1e1100 */
[----:B------:R-:W-:-:S04]  /*0eb0*/  LOP3.LUT R6, R7, 0x7, RZ, 0xc0, !PT ;  /* 0x0000000707067812 */ /* 0x000fc800078ec0ff */
[----:B--2---:R-:W-:-:S04]  /*0ec0*/  SHF.R.U32.HI R6, RZ, R6, R3 ;  /* 0x00000006ff067219 */ /* 0x004fc80000011603 */
[----:B------:R-:W-:-:S04]  /*0ed0*/  LOP3.LUT R6, R6, 0x1, RZ, 0xc0, !PT ;  /* 0x0000000106067812 */ /* 0x000fc800078ec0ff */
[----:B------:R-:W-:-:S13]  /*0ee0*/  ISETP.NE.U32.AND P1, PT, R6, 0x1, PT ;  /* 0x000000010600780c */ /* 0x000fda0003f25070 */
[----:B------:R-:W-:Y:S05]  /*0ef0*/  @P1 BRA `(.L_x_30) ;  /* 0x00000000004c1947 */ /* 0x000fea0003800000 */
[----:B------:R-:W-:Y:S02]  /*0f00*/  IMAD.MOV.U32 R2, RZ, RZ, R8 ;  /* 0x000000ffff027224 */ /* 0x000fe400078e0008 */
[----:B------:R-:W-:-:S05]  /*0f10*/  IMAD.MOV.U32 R3, RZ, RZ, R11 ;  /* 0x000000ffff037224 */ /* 0x000fca00078e000b */
        /* <DEDUP_REMOVED lines=17> */
.L_x_30:
[----:B------:R-:W-:Y:S05]  /*1030*/  BSYNC.RECONVERGENT B0 ;  /* 0x0000000000007941 */ /* 0x000fea0003800200 */
.L_x_29:
[----:B------:R-:W-:Y:S01]  /*1040*/  IADD3 R8, P1, PT, R8, 0x4, RZ ;  /* 0x0000000408087810 */ /* 0x000fe20007f3e0ff */
[----:B------:R-:W-:Y:S02]  /*1050*/  VIADD R7, R7, 0x1 ;  /* 0x0000000107077836 */ /* 0x000fe40000000000 */
[----:B------:R-:W-:Y:S02]  /*1060*/  VIADD R4, R4, 0x1 ;  /* 0x0000000104047836 */ /* 0x000fe40000000000 */
[----:B------:R-:W-:Y:S01]  /*1070*/  IMAD.X R11, RZ, RZ, R11, P1 ;  /* 0x000000ffff0b7224 */ /* 0x000fe200008e060b */
[----:B------:R-:W-:Y:S07]  /*1080*/  @P0 BRA `(.L_x_31) ;  /* 0xfffffffc00680947 */ /* 0x000fee000383ffff */
.L_x_28:
[----:B------:R-:W4:Y:S01]  /*1090*/  LDCU UR4, c[0x0][0x39c] ;  /* 0x00007380ff0477ac */ /* 0x000f220008000800 */
[----:B0-----:R-:W-:Y:S01]  /*10a0*/  IMAD.MOV.U32 R2, RZ, RZ, RZ ;  /* 0x000000ffff027224 */ /* 0x001fe200078e00ff */
[----:B----4-:R-:W-:-:S04]  /*10b0*/  UIADD3 UR4, UPT, UPT, UR4, 0x1f, URZ ;  /* 0x0000001f04047890 */ /* 0x010fc8000fffe0ff */
[----:B------:R-:W-:Y:S01]  /*10c0*/  UISETP.GE.U32.AND UP0, UPT, UR4, 0x20, UPT ;  /* 0x000000200400788c */ /* 0x000fe2000bf06070 */
[----:B------:R-:W-:Y:S08]  /*10d0*/  BAR.SYNC.DEFER_BLOCKING 0x0 ;  /* 0x0000000000007b1d */ /* 0x000ff00000010000 */
[----:B------:R-:W-:Y:S05]  /*10e0*/  BRA.U !UP0, `(.L_x_32) ;  /* 0x0000000508947547 */ /* 0x000fea000b800000 */
[----:B------:R-:W-:Y:S01]  /*10f0*/  USHF.R.U32.HI UR6, URZ, 0x5, UR4 ;  /* 0x00000005ff067899 */ /* 0x000fe20008011604 */
[----:B------:R-:W-:-:S03]  /*1100*/  IMAD.MOV.U32 R2, RZ, RZ, RZ ;  /* 0x000000ffff027224 */ /* 0x000fc600078e00ff */
[----:B------:R-:W-:Y:S02]  /*1110*/  UIADD3 UR4, UPT, UPT, UR6, -0x1, URZ ;  /* 0xffffffff06047890 */ /* 0x000fe4000fffe0ff */
[----:B------:R-:W-:Y:S02]  /*1120*/  ULOP3.LUT UR10, UR6, 0xf, URZ, 0xc0, !UPT ;  /* 0x0000000f060a7892 */ /* 0x000fe4000f8ec0ff */
[----:B------:R-:W-:Y:S02]  /*1130*/  UISETP.GE.U32.AND UP1, UPT, UR4, 0xf, UPT ;  /* 0x0000000f0400788c */ /* 0x000fe4000bf26070 */
[----:B------:R-:W-:Y:S01]  /*1140*/  UISETP.NE.AND UP0, UPT, UR10, URZ, UPT ;  /* 0x000000ff0a00728c */ /* 0x000fe2000bf05270 */
[----:B------:R-:W-:-:S06]  /*1150*/  UMOV UR4, URZ ;  /* 0x000000ff00047c82 */ /* 0x000fcc0008000000 */
[----:B------:R-:W-:Y:S05]  /*1160*/  BRA.U !UP1, `(.L_x_33) ;  /* 0x00000001099c7547 */ /* 0x000fea000b800000 */
[----:B------:R-:W0:Y:S01]  /*1170*/  S2UR UR7, SR_CgaCtaId ;  /* 0x00000000000779c3 */ /* 0x000e220000008800 */
[----:B------:R-:W-:Y:S01]  /*1180*/  UMOV UR5, 0x400 ;  /* 0x0000040000057882 */ /* 0x000fe20000000000 */
[----:B------:R-:W-:Y:S01]  /*1190*/  ULOP3.LUT UR4, UR6, 0x7fffff0, URZ, 0xc0, !UPT ;  /* 0x07fffff006047892 */ /* 0x000fe2000f8ec0ff */
[----:B------:R-:W-:Y:S01]  /*11a0*/  IMAD.MOV.U32 R2, RZ, RZ, RZ ;  /* 0x000000ffff027224 */ /* 0x000fe200078e00ff */
[----:B0-----:R-:W-:Y:S02]  /*11b0*/  ULEA UR5, UR7, UR5, 0x18 ;  /* 0x0000000507057291 */ /* 0x001fe4000f8ec0ff */
[----:B------:R-:W-:Y:S02]  /*11c0*/  UIADD3 UR7, UPT, UPT, -UR4, URZ, URZ ;  /* 0x000000ff04077290 */ /* 0x000fe4000fffe1ff */
[----:B------:R-:W-:-:S12]  /*11d0*/  UIADD3 UR5, UPT, UPT, UR5, 0x20, URZ ;  /* 0x0000002005057890 */ /* 0x000fd8000fffe0ff */
.L_x_34:
[----:B------:R-:W0:Y:S01]  /*11e0*/  LDS.128 R16, [UR5+-0x20] ;  /* 0xffffe005ff107984 */ /* 0x000e220008000c00 */
[----:B------:R-:W-:-:S03]  /*11f0*/  UIADD3 UR7, UPT, UPT, UR7, 0x10, URZ ;  /* 0x0000001007077890 */ /* 0x000fc6000fffe0ff */
[----:B-123--:R-:W1:Y:S01]  /*1200*/  LDS.128 R12, [UR5+-0x10] ;  /* 0xfffff005ff0c7984 */ /* 0x00ee620008000c00 */
[----:B------:R-:W-:-:S03]  /*1210*/  UISETP.NE.AND UP1, UPT, UR7, URZ, UPT ;  /* 0x000000ff0700728c */ /* 0x000fc6000bf25270 */
[----:B------:R-:W2:Y:S04]  /*1220*/  LDS.128 R8, [UR5] ;  /* 0x00000005ff087984 */ /* 0x000ea80008000c00 */
[----:B------:R-:W3:Y:S01]  /*1230*/  LDS.128 R4, [UR5+0x10] ;  /* 0x00001005ff047984 */ /* 0x000ee20008000c00 */
[----:B------:R-:W-:Y:S01]  /*1240*/  UIADD3 UR5, UPT, UPT, UR5, 0x40, URZ ;  /* 0x0000004005057890 */ /* 0x000fe2000fffe0ff */
[----:B0-----:R-:W-:Y:S08]  /*1250*/  POPC R3, R16 ;  /* 0x0000001000037309 */ /* 0x001ff00000000000 */
[----:B------:R-:W0:Y:S08]  /*1260*/  POPC R17, R17 ;  /* 0x0000001100117309 */ /* 0x000e300000000000 */
[----:B------:R-:W-:Y:S01]  /*1270*/  POPC R18, R18 ;  /* 0x0000001200127309 */ /* 0x000fe20000000000 */
[----:B0-----:R-:W-:-:S07]  /*1280*/  IADD3 R3, PT, PT, R17, R3, R2 ;  /* 0x0000000311037210 */ /* 0x001fce0007ffe002 */
[----:B------:R-:W0:Y:S08]  /*1290*/  POPC R19, R19 ;  /* 0x0000001300137309 */ /* 0x000e300000000000 */
[----:B-1----:R-:W-:Y:S01]  /*12a0*/  POPC R12, R12 ;  /* 0x0000000c000c7309 */ /* 0x002fe20000000000 */
[----:B0-----:R-:W-:-:S07]  /*12b0*/  IADD3 R3, PT, PT, R19, R18, R3 ;  /* 0x0000001213037210 */ /* 0x001fce0007ffe003 */
[----:B------:R-:W0:Y:S08]  /*12c0*/  POPC R13, R13 ;  /* 0x0000000d000d7309 */ /* 0x000e300000000000 */
[----:B------:R-:W-:Y:S01]  /*12d0*/  POPC R14, R14 ;  /* 0x0000000e000e7309 */ /* 0x000fe20000000000 */
[----:B0-----:R-:W-:-:S07]  /*12e0*/  IADD3 R3, PT, PT, R13, R12, R3 ;  /* 0x0000000c0d037210 */ /* 0x001fce0007ffe003 */
[----:B------:R-:W0:Y:S08]  /*12f0*/  POPC R15, R15 ;  /* 0x0000000f000f7309 */ /* 0x000e300000000000 */
[----:B--2---:R-:W-:Y:S01]  /*1300*/  POPC R8, R8 ;  /* 0x0000000800087309 */ /* 0x004fe20000000000 */
[----:B0-----:R-:W-:-:S07]  /*1310*/  IADD3 R3, PT, PT, R15, R14, R3 ;  /* 0x0000000e0f037210 */ /* 0x001fce0007ffe003 */
[----:B------:R-:W0:Y:S08]  /*1320*/  POPC R9, R9 ;  /* 0x0000000900097309 */ /* 0x000e300000000000 */
[----:B------:R-:W-:Y:S01]  /*1330*/  POPC R10, R10 ;  /* 0x0000000a000a7309 */ /* 0x000fe20000000000 */
[----:B0-----:R-:W-:-:S07]  /*1340*/  IADD3 R3, PT, PT, R9, R8, R3 ;  /* 0x0000000809037210 */ /* 0x001fce0007ffe003 */
[----:B------:R-:W0:Y:S08]  /*1350*/  POPC R11, R11 ;  /* 0x0000000b000b7309 */ /* 0x000e300000000000 */
[----:B---3--:R-:W-:Y:S01]  /*1360*/  POPC R4, R4 ;  /* 0x0000000400047309 */ /* 0x008fe20000000000 */
[----:B0-----:R-:W-:-:S07]  /*1370*/  IADD3 R3, PT, PT, R11, R10, R3 ;  /* 0x0000000a0b037210 */ /* 0x001fce0007ffe003 */
[----:B------:R-:W0:Y:S08]  /*1380*/  POPC R5, R5 ;  /* 0x0000000500057309 */ /* 0x000e300000000000 */
[----:B------:R-:W-:Y:S01]  /*1390*/  POPC R2, R6 ;  /* 0x0000000600027309 */ /* 0x000fe20000000000 */
[----:B0-----:R-:W-:-:S07]  /*13a0*/  IADD3 R3, PT, PT, R5, R4, R3 ;  /* 0x0000000405037210 */ /* 0x001fce0007ffe003 */
[----:B------:R-:W0:Y:S02]  /*13b0*/  POPC R7, R7 ;  /* 0x0000000700077309 */ /* 0x000e240000000000 */
[----:B0-----:R-:W-:Y:S01]  /*13c0*/  IADD3 R2, PT, PT, R7, R2, R3 ;  /* 0x0000000207027210 */ /* 0x001fe20007ffe003 */
[----:B------:R-:W-:Y:S06]  /*13d0*/  BRA.U UP1, `(.L_x_34) ;  /* 0xfffffffd01807547 */ /* 0x000fec000b83ffff */
.L_x_33:
[----:B------:R-:W-:Y:S05]  /*13e0*/  BRA.U !UP0, `(.L_x_32) ;  /* 0x0000000108d47547 */ /* 0x000fea000b800000 */
[----:B------:R-:W-:Y:S02]  /*13f0*/  UISETP.GE.U32.AND UP0, UPT, UR10, 0x8, UPT ;  /* 0x000000080a00788c */ /* 0x000fe4000bf06070 */
[----:B------:R-:W-:-:S04]  /*1400*/  ULOP3.LUT UR11, UR6, 0x7, URZ, 0xc0, !UPT ;  /* 0x00000007060b7892 */ /* 0x000fc8000f8ec0ff */
[----:B------:R-:W-:-:S03]  /*1410*/  UISETP.NE.AND UP1, UPT, UR11, URZ, UPT ;  /* 0x000000ff0b00728c */ /* 0x000fc6000bf25270 */
[----:B------:R-:W-:Y:S08]  /*1420*/  BRA.U !UP0, `(.L_x_35) ;  /* 0x00000001084c7547 */ /* 0x000ff0000b800000 */
[----:B------:R-:W0:Y:S01]  /*1430*/  S2UR UR7, SR_CgaCtaId ;  /* 0x00000000000779c3 */ /* 0x000e220000008800 */
[----:B------:R-:W-:Y:S02]  /*1440*/  UMOV UR5, 0x400 ;  /* 0x0000040000057882 */ /* 0x000fe40000000000 */
[----:B0-----:R-:W-:-:S04]  /*1450*/  ULEA UR5, UR7, UR5, 0x18 ;  /* 0x0000000507057291 */ /* 0x001fc8000f8ec0ff */
[----:B------:R-:W-:Y:S02]  /*1460*/  ULEA UR5, UR4, UR5, 0x2 ;  /* 0x0000000504057291 */ /* 0x000fe4000f8e10ff */
[----:B------:R-:W-:-:S07]  /*1470*/  UIADD3 UR4, UPT, UPT, UR4, 0x8, URZ ;  /* 0x0000000804047890 */ /* 0x000fce000fffe0ff */
[----:B-123--:R-:W0:Y:S04]  /*1480*/  LDS.128 R8, [UR5] ;  /* 0x00000005ff087984 */ /* 0x00ee280008000c00 */
[----:B------:R-:W1:Y:S01]  /*1490*/  LDS.128 R4, [UR5+0x10] ;  /* 0x00001005ff047984 */ /* 0x000e620008000c00 */
        /* <DEDUP_REMOVED lines=10> */
[----:B------:R-:W0:Y:S02]  /*1540*/  POPC R7, R7 ;  /* 0x0000000700077309 */ /* 0x000e240000000000 */
[----:B0-----:R-:W-:-:S07]  /*1550*/  IADD3 R2, PT, PT, R7, R6, R3 ;  /* 0x0000000607027210 */ /* 0x001fce0007ffe003 */
.L_x_35:
        /* <DEDUP_REMOVED lines=10> */
[----:B-1----:R-:W0:Y:S02]  /*1600*/  LDS.128 R4, [UR6] ;  /* 0x00000006ff047984 */ /* 0x002e240008000c00 */
[----:B0-----:R-:W-:Y:S08]  /*1610*/  POPC R3, R4 ;  /* 0x0000000400037309 */ /* 0x001ff00000000000 */
[----:B------:R-:W0:Y:S08]  /*1620*/  POPC R5, R5 ;  /* 0x0000000500057309 */ /* 0x000e300000000000 */
[----:B------:R-:W-:Y:S01]  /*1630*/  POPC R9, R6 ;  /* 0x0000000600097309 */ /* 0x000fe20000000000 */
[----:B0-----:R-:W-:-:S07]  /*1640*/  IADD3 R2, PT, PT, R5, R3, R2 ;  /* 0x0000000305027210 */ /* 0x001fce0007ffe002 */
[----:B------:R-:W0:Y:S02]  /*1650*/  POPC R7, R7 ;  /* 0x0000000700077309 */ /* 0x000e240000000000 */
[----:B0-----:R-:W-:-:S07]  /*1660*/  IADD3 R2, PT, PT, R7, R9, R2 ;  /* 0x0000000907027210 */ /* 0x001fce0007ffe002 */
.L_x_36:
[----:B------:R-:W-:Y:S05]  /*1670*/  BRA.U !UP1, `(.L_x_32) ;  /* 0x0000000109307547 */ /* 0x000fea000b800000 */
[----:B------:R-:W0:Y:S01]  /*1680*/  S2UR UR7, SR_CgaCtaId ;  /* 0x00000000000779c3 */ /* 0x000e220000008800 */
[----:B------:R-:W-:Y:S01]  /*1690*/  UMOV UR6, 0x400 ;  /* 0x0000040000067882 */ /* 0x000fe20000000000 */
[----:B------:R-:W-:Y:S02]  /*16a0*/  UIADD3 UR5, UPT, UPT, -UR5, URZ, URZ ;  /* 0x000000ff05057290 */ /* 0x000fe4000fffe1ff */
[----:B0-----:R-:W-:-:S04]  /*16b0*/  ULEA UR6, UR7, UR6, 0x18 ;  /* 0x0000000607067291 */ /* 0x001fc8000f8ec0ff */
[----:B------:R-:W-:-:S12]  /*16c0*/  ULEA UR4, UR4, UR6, 0x2 ;  /* 0x0000000604047291 */ /* 0x000fd8000f8e10ff */
.L_x_37:
[----:B------:R-:W0:Y:S01]  /*16d0*/  LDS R3, [UR4] ;  /* 0x00000004ff037984 */ /* 0x000e220008000800 */
[----:B------:R-:W-:Y:S02]  /*16e0*/  UIADD3 UR5, UPT, UPT, UR5, 0x1, URZ ;  /* 0x0000000105057890 */ /* 0x000fe4000fffe0ff */
[----:B------:R-:W-:Y:S02]  /*16f0*/  UIADD3 UR4, UPT, UPT, UR4, 0x4, URZ ;  /* 0x0000000404047890 */ /* 0x000fe4000fffe0ff */
[----:B------:R-:W-:Y:S01]  /*1700*/  UISETP.NE.AND UP0, UPT, UR5, URZ, UPT ;  /* 0x000000ff0500728c */ /* 0x000fe2000bf05270 */
[----:B0-----:R-:W0:Y:S02]  /*1710*/  POPC R3, R3 ;  /* 0x0000000300037309 */ /* 0x001e240000000000 */
[----:B0-----:R-:W-:-:S06]  /*1720*/  IMAD.IADD R2, R3, 0x1, R2 ;  /* 0x0000000103027824 */ /* 0x001fcc00078e0202 */
[----:B------:R-:W-:Y:S05]  /*1730*/  BRA.U UP0, `(.L_x_37) ;  /* 0xfffffffd00e47547 */ /* 0x000fea000b83ffff */
.L_x_32:
[----:B-1----:R-:W0:Y:S02]  /*1740*/  LDC.64 R4, c[0x0][0x390] ;  /* 0x0000e400ff047b82 */ /* 0x002e240000000a00 */
[----:B0-----:R-:W-:-:S05]  /*1750*/  IMAD.WIDE.U32 R4, R0, 0x4, R4 ;  /* 0x0000000400047825 */ /* 0x001fca00078e0004 */
[----:B--2---:R-:W-:Y:S01]  /*1760*/  STG.E desc[UR8][R4.64], R2 ;  /* 0x0000000204007986 */ /* 0x004fe2000c101908 */
[----:B------:R-:W-:Y:S05]  /*1770*/  EXIT ;  /* 0x000000000000794d */ /* 0x000fea0003800000 */
.L_x_38:
        /* <DEDUP_REMOVED lines=16> */
.L_x_43:


//--------------------- .text.count_conflicts     --------------------------
	.section	.text.count_conflicts,"ax",@progbits
	.align	128
        .global         count_conflicts
        .type           count_conflicts,@function
        .size           count_conflicts,(.L_x_44 - count_conflicts)
        .other          count_conflicts,@"STO_CUDA_ENTRY STV_DEFAULT"
count_conflicts:
.text.count_conflicts:
[----:B------:R-:W-:Y:S01]  /*0000*/  LDC R1, c[0x0][0x37c] ;  /* 0x0000df00ff017b82 */ /* 0x000fe20000000800 */
[----:B------:R-:W0:Y:S07]  /*0010*/  S2R R3, SR_TID.X ;  /* 0x0000000000037919 */ /* 0x000e2e0000002100 */
[----:B------:R-:W0:Y:S01]  /*0020*/  S2UR UR5, SR_CTAID.X ;  /* 0x00000000000579c3 */ /* 0x000e220000002500 */
[----:B------:R-:W1:Y:S07]  /*0030*/  LDCU UR6, c[0x0][0x398] ;  /* 0x00007300ff0677ac */ /* 0x000e6e0008000800 */
[----:B------:R-:W0:Y:S01]  /*0040*/  LDC R0, c[0x0][0x360] ;  /* 0x0000d800ff007b82 */ /* 0x000e220000000800 */
[----:B-1----:R-:W-:Y:S01]  /*0050*/  UIMAD UR4, UR6, UR6, URZ ;  /* 0x00000006060472a4 */ /* 0x002fe2000f8e02ff */
[----:B0-----:R-:W-:-:S05]  /*0060*/  IMAD R0, R0, UR5, R3 ;  /* 0x0000000500007c24 */ /* 0x001fca000f8e0203 */
[----:B------:R-:W-:-:S13]  /*0070*/  ISETP.GE.U32.AND P0, PT, R0, UR4, PT ;  /* 0x0000000400007c0c */ /* 0x000fda000bf06070 */
[----:B------:R-:W-:Y:S05]  /*0080*/  @P0 EXIT ;  /* 0x000000000000094d */ /* 0x000fea0003800000 */
[----:B------:R-:W0:Y:S01]  /*0090*/  I2F.U32.RP R4, UR6 ;  /* 0x0000000600047d06 */ /* 0x000e220008209000 */
[----:B------:R-:W-:-:S07]  /*00a0*/  ISETP.NE.U32.AND P2, PT, RZ, UR6, PT ;  /* 0x00000006ff007c0c */ /* 0x000fce000bf45070 */
[----:B0-----:R-:W0:Y:S02]  /*00b0*/  MUFU.RCP R4, R4 ;  /* 0x0000000400047308 */ /* 0x001e240000001000 */
[----:B0-----:R-:W-:-:S06]  /*00c0*/  VIADD R2, R4, 0xffffffe ;  /* 0x0ffffffe04027836 */ /* 0x001fcc0000000000 */
[----:B------:R0:W1:Y:S02]  /*00d0*/  F2I.FTZ.U32.TRUNC.NTZ R3, R2 ;  /* 0x0000000200037305 */ /* 0x000064000021f000 */
[----:B0-----:R-:W-:Y:S02]  /*00e0*/  IMAD.MOV.U32 R2, RZ, RZ, RZ ;  /* 0x000000ffff027224 */ /* 0x001fe400078e00ff */
[----:B-1----:R-:W-:-:S04]  /*00f0*/  IMAD.MOV R5, RZ, RZ, -R3 ;  /* 0x000000ffff057224 */ /* 0x002fc800078e0a03 */
[----:B------:R-:W-:-:S04]  /*0100*/  IMAD R5, R5, UR6, RZ ;  /* 0x0000000605057c24 */ /* 0x000fc8000f8e02ff */
[----:B------:R-:W-:-:S06]  /*0110*/  IMAD.HI.U32 R3, R3, R5, R2 ;  /* 0x0000000503037227 */ /* 0x000fcc00078e0002 */
[----:B------:R-:W-:-:S05]  /*0120*/  IMAD.HI.U32 R7, R3, R0, RZ ;  /* 0x0000000003077227 */ /* 0x000fca00078e00ff */
[----:B------:R-:W-:-:S05]  /*0130*/  IADD3 R3, PT, PT, -R7, RZ, RZ ;  /* 0x000000ff07037210 */ /* 0x000fca0007ffe1ff */
[----:B------:R-:W-:-:S05]  /*0140*/  IMAD R3, R3, UR6, R0 ;  /* 0x0000000603037c24 */ /* 0x000fca000f8e0200 */
[----:B------:R-:W-:-:S13]  /*0150*/  ISETP.GE.U32.AND P0, PT, R3, UR6, PT ;  /* 0x0000000603007c0c */ /* 0x000fda000bf06070 */
[----:B------:R-:W-:Y:S02]  /*0160*/  @P0 VIADD R3, R3, -UR6 ;  /* 0x8000000603030c36 */ /* 0x000fe40008000000 */
[----:B------:R-:W-:-:S03]  /*0170*/  @P0 VIADD R7, R7, 0x1 ;  /* 0x0000000107070836 */ /* 0x000fc60000000000 */
[----:B------:R-:W-:-:S13]  /*0180*/  ISETP.GE.U32.AND P1, PT, R3, UR6, PT ;  /* 0x0000000603007c0c */ /* 0x000fda000bf26070 */
[----:B------:R-:W-:Y:S02]  /*0190*/  @P1 IADD3 R7, PT, PT, R7, 0x1, RZ ;  /* 0x0000000107071810 */ /* 0x000fe40007ffe0ff */
[----:B------:R-:W-:-:S05]  /*01a0*/  @!P2 LOP3.LUT R7, RZ, UR6, RZ, 0x33, !PT ;  /* 0x00000006ff07ac12 */ /* 0x000fca000f8e33ff */
[----:B------:R-:W-:-:S04]  /*01b0*/  IMAD.MOV R3, RZ, RZ, -R7 ;  /* 0x000000ffff037224 */ /* 0x000fc800078e0a07 */
[----:B------:R-:W-:-:S05]  /*01c0*/  IMAD R6, R3, UR6, R0 ;  /* 0x0000000603067c24 */ /* 0x000fca000f8e0200 */
[----:B------:R-:W-:-:S13]  /*01d0*/  ISETP.GE.U32.AND P0, PT, R7, R6, PT ;  /* 0x000000060700720c */ /* 0x000fda0003f06070 */
[----:B------:R-:W-:Y:S05]  /*01e0*/  @P0 EXIT ;  /* 0x000000000000094d */ /* 0x000fea0003800000 */
[----:B------:R-:W0:Y:S01]  /*01f0*/  LDCU.64 UR6, c[0x0][0x380] ;  /* 0x00007000ff0677ac */ /* 0x000e220008000a00 */
[----:B------:R-:W1:Y:S01]  /*0200*/  LDCU.64 UR4, c[0x0][0x358] ;  /* 0x00006b00ff0477ac */ /* 0x000e620008000a00 */
[----:B0-----:R-:W-:-:S04]  /*0210*/  LEA.HI R2, P0, R0, UR6, RZ, 0x1d ;  /* 0x0000000600027c11 */ /* 0x001fc8000f81e8ff */
[----:B------:R-:W-:-:S06]  /*0220*/  IADD3.X R3, PT, PT, RZ, UR7, RZ, P0, !PT ;  /* 0x00000007ff037c10 */ /* 0x000fcc00087fe4ff */
[----:B-1----:R-:W2:Y:S01]  /*0230*/  LDG.E.U8 R3, desc[UR4][R2.64] ;  /* 0x0000000402037981 */ /* 0x002ea2000c1e1100 */
[----:B------:R-:W-:-:S04]  /*0240*/  LOP3.LUT R0, R0, 0x7, RZ, 0xc0, !PT ;  /* 0x0000000700007812 */ /* 0x000fc800078ec0ff */
[----:B--2---:R-:W-:-:S04]  /*0250*/  SHF.R.U32.HI R0, RZ, R0, R3 ;  /* 0x00000000ff007219 */ /* 0x004fc80000011603 */
[----:B------:R-:W-:-:S04]  /*0260*/  LOP3.LUT R0, R0, 0x1, RZ, 0xc0, !PT ;  /* 0x0000000100007812 */ /* 0x000fc800078ec0ff */
[----:B------:R-:W-:-:S13]  /*0270*/  ISETP.NE.U32.AND P0, PT, R0, 0x1, PT ;  /* 0x000000010000780c */ /* 0x000fda0003f05070 */
[----:B------:R-:W-:Y:S05]  /*0280*/  @P0 EXIT ;  /* 0x000000000000094d */ /* 0x000fea0003800000 */
[----:B------:R-:W0:Y:S02]  /*0290*/  LDC.64 R4, c[0x0][0x388] ;  /* 0x0000e200ff047b82 */ /* 0x000e240000000a00 */
[----:B0-----:R-:W-:-:S04]  /*02a0*/  IMAD.WIDE.U32 R2, R7, 0x4, R4 ;  /* 0x0000000407027825 */ /* 0x001fc800078e0004 */
[----:B------:R-:W-:Y:S02]  /*02b0*/  IMAD.WIDE.U32 R4, R6, 0x4, R4 ;  /* 0x0000000406047825 */ /* 0x000fe400078e0004 */
[----:B------:R-:W2:Y:S04]  /*02c0*/  LDG.E R2, desc[UR4][R2.64] ;  /* 0x0000000402027981 */ /* 0x000ea8000c1e1900 */
[----:B------:R-:W2:Y:S02]  /*02d0*/  LDG.E R5, desc[UR4][R4.64] ;  /* 0x0000000404057981 */ /* 0x000ea4000c1e1900 */
[----:B--2---:R-:W-:-:S13]  /*02e0*/  ISETP.NE.AND P0, PT, R2, R5, PT ;  /* 0x000000050200720c */ /* 0x004fda0003f05270 */
[----:B------:R-:W-:Y:S05]  /*02f0*/  @P0 EXIT ;  /* 0x000000000000094d */ /* 0x000fea0003800000 */
[----:B------:R-:W0:Y:S01]  /*0300*/  S2R R0, SR_LANEID ;  /* 0x0000000000007919 */ /* 0x000e220000000000 */
[----:B------:R-:W1:Y:S01]  /*0310*/  LDC.64 R2, c[0x0][0x390] ;  /* 0x0000e400ff027b82 */ /* 0x000e620000000a00 */
[----:B------:R-:W-:Y:S02]  /*0320*/  VOTEU.ANY UR6, UPT, PT ;  /* 0x0000000000067886 */ /* 0x000fe400038e0100 */
[----:B------:R-:W-:Y:S02]  /*0330*/  UFLO.U32 UR7, UR6 ;  /* 0x00000006000772bd */ /* 0x000fe400080e0000 */
[----:B------:R-:W1:Y:S04]  /*0340*/  POPC R5, UR6 ;  /* 0x0000000600057d09 */ /* 0x000e680008000000 */
[----:B0-----:R-:W-:-:S13]  /*0350*/  ISETP.EQ.U32.AND P0, PT, R0, UR7, PT ;  /* 0x0000000700007c0c */ /* 0x001fda000bf02070 */
[----:B-1----:R-:W-:Y:S01]  /*0360*/  @P0 REDG.E.ADD.STRONG.GPU desc[UR4][R2.64], R5 ;  /* 0x000000050200098e */ /* 0x002fe2000c12e104 */
[----:B------:R-:W-:Y:S05]  /*0370*/  EXIT ;  /* 0x000000000000794d */ /* 0x000fea0003800000 */
.L_x_39:
        /* <DEDUP_REMOVED lines=16> */
.L_x_44:


//--------------------- .text.build_adjacency     --------------------------
	.section	.text.build_adjacency,"ax",@progbits
	.align	128
        .global         build_adjacency
        .type           build_adjacency,@function
        .size           build_adjacency,(.L_x_45 - build_adjacency)
        .other          build_adjacency,@"STO_CUDA_ENTRY STV_DEFAULT"
build_adjacency:
.text.build_adjacency:
        /* <DEDUP_REMOVED lines=14> */
[----:B0-----:R-:W-:Y:S01]  /*00e0*/  IMAD.MOV.U32 R2, RZ, RZ, RZ ;  /* 0x000000ffff027224 */ /* 0x001fe200078e00ff */
[----:B-1----:R-:W-:-:S05]  /*00f0*/  IADD3 R7, PT, PT, RZ, -R3, RZ ;  /* 0x80000003ff077210 */ /* 0x002fca0007ffe0ff */
[----:B------:R-:W-:-:S04]  /*0100*/  IMAD R7, R7, UR6, RZ ;  /* 0x0000000607077c24 */ /* 0x000fc8000f8e02ff */
[----:B------:R-:W-:-:S06]  /*0110*/  IMAD.HI.U32 R4, R3, R7, R2 ;  /* 0x0000000703047227 */ /* 0x000fcc00078e0002 */
[----:B------:R-:W-:-:S05]  /*0120*/  IMAD.HI.U32 R4, R4, R5, RZ ;  /* 0x0000000504047227 */ /* 0x000fca00078e00ff */
[----:B------:R-:W-:-:S05]  /*0130*/  IADD3 R6, PT, PT, -R4, RZ, RZ ;  /* 0x000000ff04067210 */ /* 0x000fca0007ffe1ff */
[----:B------:R-:W-:-:S05]  /*0140*/  IMAD R3, R6, UR6, R5 ;  /* 0x0000000606037c24 */ /* 0x000fca000f8e0205 */
[----:B------:R-:W-:-:S13]  /*0150*/  ISETP.GE.U32.AND P0, PT, R3, UR6, PT ;  /* 0x0000000603007c0c */ /* 0x000fda000bf06070 */
[----:B------:R-:W-:Y:S01]  /*0160*/  @P0 VIADD R3, R3, -UR6 ;  /* 0x8000000603030c36 */ /* 0x000fe20008000000 */
[----:B------:R-:W-:-:S04]  /*0170*/  @P0 IADD3 R4, PT, PT, R4, 0x1, RZ ;  /* 0x0000000104040810 */ /* 0x000fc80007ffe0ff */
[----:B------:R-:W-:-:S13]  /*0180*/  ISETP.GE.U32.AND P1, PT, R3, UR6, PT ;  /* 0x0000000603007c0c */ /* 0x000fda000bf26070 */
[----:B------:R-:W-:Y:S01]  /*0190*/  @P1 VIADD R4, R4, 0x1 ;  /* 0x0000000104041836 */ /* 0x000fe20000000000 */
[----:B------:R-:W-:-:S04]  /*01a0*/  @!P2 LOP3.LUT R4, RZ, UR6, RZ, 0x33, !PT ;  /* 0x00000006ff04ac12 */ /* 0x000fc8000f8e33ff */
[----:B------:R-:W-:-:S05]  /*01b0*/  IADD3 R0, PT, PT, -R4, RZ, RZ ;  /* 0x000000ff04007210 */ /* 0x000fca0007ffe1ff */
[----:B------:R-:W-:-:S05]  /*01c0*/  IMAD R3, R0, UR6, R5 ;  /* 0x0000000600037c24 */ /* 0x000fca000f8e0205 */
[----:B------:R-:W-:-:S13]  /*01d0*/  ISETP.NE.AND P0, PT, R4, R3, PT ;  /* 0x000000030400720c */ /* 0x000fda0003f05270 */
[----:B------:R-:W-:Y:S05]  /*01e0*/  @!P0 EXIT ;  /* 0x000000000000894d */ /* 0x000fea0003800000 */
[----:B------:R-:W0:Y:S01]  /*01f0*/  LDC.64 R2, c[0x0][0x380] ;  /* 0x0000e000ff027b82 */ /* 0x000e220000000a00 */
[----:B------:R-:W1:Y:S01]  /*0200*/  LDCU.64 UR4, c[0x0][0x358] ;  /* 0x00006b00ff0477ac */ /* 0x000e620008000a00 */
[----:B------:R-:W2:Y:S01]  /*0210*/  LDCU UR6, c[0x0][0x388] ;  /* 0x00007100ff0677ac */ /* 0x000ea20008000800 */
[----:B0-----:R-:W-:-:S06]  /*0220*/  IMAD.WIDE.U32 R2, R5, 0x4, R2 ;  /* 0x0000000405027825 */ /* 0x001fcc00078e0002 */
[----:B-1----:R-:W2:Y:S02]  /*0230*/  LDG.E R2, desc[UR4][R2.64] ;  /* 0x0000000402027981 */ /* 0x002ea4000c1e1900 */
[----:B--2---:R-:W-:-:S13]  /*0240*/  FSETP.GE.AND P0, PT, R2, UR6, PT ;  /* 0x0000000602007c0b */ /* 0x004fda000bf06000 */
[----:B------:R-:W-:Y:S05]  /*0250*/  @!P0 EXIT ;  /* 0x000000000000894d */ /* 0x000fea0003800000 */
[----:B------:R-:W0:Y:S01]  /*0260*/  LDC.64 R2, c[0x0][0x390] ;  /* 0x0000e400ff027b82 */ /* 0x000e220000000a00 */
[----:B------:R-:W-:Y:S01]  /*0270*/  SHF.R.U32.HI R7, RZ, 0x5, R5 ;  /* 0x00000005ff077819 */ /* 0x000fe20000011605 */
[----:B------:R-:W-:-:S05]  /*0280*/  IMAD.MOV.U32 R0, RZ, RZ, 0x1 ;  /* 0x00000001ff007424 */ /* 0x000fca00078e00ff */
[----:B------:R-:W-:Y:S01]  /*0290*/  SHF.L.W.U32 R5, R0, R5, RZ ;  /* 0x0000000500057219 */ /* 0x000fe20000000eff */
[----:B0-----:R-:W-:-:S05]  /*02a0*/  IMAD.WIDE.U32 R2, R7, 0x4, R2 ;  /* 0x0000000407027825 */ /* 0x001fca00078e0002 */
[----:B------:R-:W-:Y:S01]  /*02b0*/  REDG.E.OR.STRONG.GPU desc[UR4][R2.64], R5 ;  /* 0x000000050200798e */ /* 0x000fe2000f12e104 */
[----:B------:R-:W-:Y:S05]  /*02c0*/  EXIT ;  /* 0x000000000000794d */ /* 0x000fea0003800000 */
.L_x_40:
        /* <DEDUP_REMOVED lines=11> */
.L_x_45:


//--------------------- .nv.shared.find_max_degree --------------------------
	.section	.nv.shared.find_max_degree,"aw",@nobits
	.sectionflags	@""
	.align	16
	.zero		1024


//--------------------- .nv.shared.reserved.0     --------------------------
	.section	.nv.shared.reserved.0,"aw",@nobits
	.weak		__nv_reservedSMEM_offset_0_alias
	.size		__nv_reservedSMEM_offset_0_alias, 0, 64
	.other		__nv_reservedSMEM_offset_0_alias,@"STO_CUDA_RESERVED_SHARED STV_DEFAULT"
__nv_reservedSMEM_offset_0_alias:
	.zero		0
	.zero		64


//--------------------- .nv.shared.compute_degree --------------------------
	.section	.nv.shared.compute_degree,"aw",@nobits
	.sectionflags	@""
	.align	16
	.zero		1024


//--------------------- .nv.shared.compute_saturation --------------------------
	.section	.nv.shared.compute_saturation,"aw",@nobits
	.sectionflags	@""
	.align	16
	.zero		1024


//--------------------- .nv.shared.count_conflicts --------------------------
	.section	.nv.shared.count_conflicts,"aw",@nobits
	.sectionflags	@""
	.align	16
	.zero		1024


//--------------------- .nv.shared.build_adjacency --------------------------
	.section	.nv.shared.build_adjacency,"aw",@nobits
	.sectionflags	@""
	.align	16
	.zero		1024


//--------------------- .nv.constant0.find_max_degree --------------------------
	.section	.nv.constant0.find_max_degree,"a",@progbits
	.sectionflags	@""
	.align	4
.nv.constant0.find_max_degree:
	.zero		924


//--------------------- .nv.constant0.compute_degree --------------------------
	.section	.nv.constant0.compute_degree,"a",@progbits
	.sectionflags	@""
	.align	4
.nv.constant0.compute_degree:
	.zero		916


//--------------------- .nv.constant0.compute_saturation --------------------------
	.section	.nv.constant0.compute_saturation,"a",@progbits
	.sectionflags	@""
	.align	4
.nv.constant0.compute_saturation:
	.zero		928


//--------------------- .nv.constant0.count_conflicts --------------------------
	.section	.nv.constant0.count_conflicts,"a",@progbits
	.sectionflags	@""
	.align	4
.nv.constant0.count_conflicts:
	.zero		924


//--------------------- .nv.constant0.build_adjacency --------------------------
	.section	.nv.constant0.build_adjacency,"a",@progbits
	.sectionflags	@""
	.align	4
.nv.constant0.build_adjacency:
	.zero		924


//--------------------- SYMBOLS --------------------------

	.type		.nv.reservedSmem.offset0,@object
	.size		.nv.reservedSmem.offset0,0x4
	.type		.nv.reservedSmem.cap,@object
	.size		.nv.reservedSmem.cap,0x4
